// auto-generated by cutlass_sweep.gemm — config: {"arch": "sm_90", "cluster_m": 4, "cluster_n": 1, "dtype": "e5m2", "dtype_b": "e5m2", "layout": "nt", "stages": 0, "tile_k": 64, "tile_m": 256, "tile_n": 128}
#include "cutlass/cutlass.h"
#include "cutlass/gemm/collective/collective_builder.hpp"
#include "cutlass/gemm/device/gemm_universal_adapter.h"
#include "cutlass/gemm/kernel/gemm_universal.hpp"
#include "cutlass/epilogue/collective/collective_builder.hpp"

using ElemA = cutlass::float_e5m2_t;
using ElemB = cutlass::float_e5m2_t;
using ElemCD = cutlass::float_e5m2_t;
using Acc  = float;
using TileShape    = cute::Shape<cute::_256, cute::_128, cute::_64>;
using ClusterShape = cute::Shape<cute::_4, cute::_1, cute::_1>;

using CollectiveEpilogue = typename cutlass::epilogue::collective::CollectiveBuilder<
    cutlass::arch::Sm90, cutlass::arch::OpClassTensorOp,
    TileShape, ClusterShape,
    cutlass::epilogue::collective::EpilogueTileAuto,
    Acc, Acc,
    ElemCD, cutlass::layout::RowMajor, 128 / cutlass::sizeof_bits<ElemCD>::value,
    ElemCD, cutlass::layout::RowMajor, 128 / cutlass::sizeof_bits<ElemCD>::value,
    cutlass::epilogue::collective::EpilogueScheduleAuto
  >::CollectiveOp;

using CollectiveMainloop = typename cutlass::gemm::collective::CollectiveBuilder<
    cutlass::arch::Sm90, cutlass::arch::OpClassTensorOp,
    ElemA, cutlass::layout::RowMajor, 128 / cutlass::sizeof_bits<ElemA>::value,
    ElemB, cutlass::layout::ColumnMajor, 128 / cutlass::sizeof_bits<ElemB>::value,
    Acc,
    TileShape, ClusterShape,
    cutlass::gemm::collective::StageCountAutoCarveout<static_cast<int>(sizeof(typename CollectiveEpilogue::SharedStorage))>,
    cutlass::gemm::collective::KernelScheduleAuto
  >::CollectiveOp;

using GemmKernel = cutlass::gemm::kernel::GemmUniversal<
    cute::Shape<int,int,int,int>,
    CollectiveMainloop,
    CollectiveEpilogue
>;
using Gemm = cutlass::gemm::device::GemmUniversalAdapter<GemmKernel>;

// Force the device kernel symbol into the cubin without needing a host main.
auto* _anchor = &cutlass::device_kernel<GemmKernel>;


// ===== COMPILED SASS (sm_90a) =====

	.target	sm_90a

	.elftype	@"ET_EXEC"


//--------------------- .note.nv.tkinfo           --------------------------
	.section	.note.nv.tkinfo,"",@"SHT_NOTE"
	.sectionflags	@"SHF_NOTE_NV_TKINFO"
	.tkinfo
        /*0018*/ 	.word	0x00000002
        /*0030*/ 	.string	""
        /*0030*/ 	.string	"ptxas"
        /*0030*/ 	.string	"Cuda compilation tools, release 13.0, V13.0.88"
        /*0030*/ 	.string	"Build cuda_13.0.r13.0/compiler.36424714_0"
        /*0030*/ 	.string	"-arch sm_90a -m 64 "



//--------------------- .note.nv.cuinfo           --------------------------
	.section	.note.nv.cuinfo,"",@"SHT_NOTE"
	.sectionflags	@"SHF_NOTE_NV_CUINFO"
        /*0018*/ 	.short	0x0002
        /*001a*/ 	.short	0x005a
        /*001c*/ 	.short	0x0082
	.zero		2


//--------------------- .nv.info                  --------------------------
	.section	.nv.info,"",@"SHT_CUDA_INFO"
	.align	4


	//----- nvinfo : EIATTR_REGCOUNT
	.align		4
        /*0000*/ 	.byte	0x04, 0x2f
        /*0002*/ 	.short	(.L_12 - .L_11)
	.align		4
.L_11:
        /*0004*/ 	.word	index@(_ZN7cutlass13device_kernelINS_4gemm6kernel13GemmUniversalIN4cute5tupleIJiiiiEEENS1_10collective13CollectiveMmaINS1_37MainloopSm90TmaGmmaWarpSpecializedFP8ILi9ENS5_IJNS4_1CILi4EEENSA_ILi1EEESC_EEENS1_35KernelTmaWarpSpecializedCooperativeEEENS5_IJNSA_ILi256EEENSA_ILi128EEENSA_ILi64EEEEEENS_12float_e5m2_tENS5_IJlSC_lEEESK_SL_NS4_8TiledMMAINS4_8MMA_AtomIJNS4_4SM904GMMA31MMA_64x128x32_F32E5M2E5M2_SS_TNILNSP_7ScaleInE1ELSR_1EEEEEENS4_6LayoutINS5_IJNSA_ILi2EEESC_SC_EEENS5_IJSC_NSA_ILi0EEESX_EEEEENS5_IJNS4_10UnderscoreES10_S10_EEEEENS4_13SM90_TMA_LOADENS4_14ComposedLayoutINS4_7SwizzleILi2ELi4ELi3EEENS4_18smem_ptr_flag_bitsILi8EEENSU_INS5_IJNSA_ILi8EEESI_EEENS5_IJSI_SC_EEEEEEEvNS4_8identityENS4_23SM90_TMA_LOAD_MULTICASTES1D_vS1E_EENS_8epilogue10collective6detail29Sm90TmaWarpSpecializedAdapterINS1I_15DefaultEpilogueISK_SL_SL_NS1H_6thread17LinearCombinationISK_Li1EffLNS1M_9ScaleType4KindE0ELNS_15FloatRoundStyleE2ESK_EENS1_15EpilogueDefaultEEEEEvvEEEEvNT_6ParamsE)
        /*0008*/ 	.word	0x000000a8


	//----- nvinfo : EIATTR_FRAME_SIZE
	.align		4
.L_12:
        /*000c*/ 	.byte	0x04, 0x11
        /*000e*/ 	.short	(.L_14 - .L_13)
	.align		4
.L_13:
        /*0010*/ 	.word	index@(_ZN7cutlass13device_kernelINS_4gemm6kernel13GemmUniversalIN4cute5tupleIJiiiiEEENS1_10collective13CollectiveMmaINS1_37MainloopSm90TmaGmmaWarpSpecializedFP8ILi9ENS5_IJNS4_1CILi4EEENSA_ILi1EEESC_EEENS1_35KernelTmaWarpSpecializedCooperativeEEENS5_IJNSA_ILi256EEENSA_ILi128EEENSA_ILi64EEEEEENS_12float_e5m2_tENS5_IJlSC_lEEESK_SL_NS4_8TiledMMAINS4_8MMA_AtomIJNS4_4SM904GMMA31MMA_64x128x32_F32E5M2E5M2_SS_TNILNSP_7ScaleInE1ELSR_1EEEEEENS4_6LayoutINS5_IJNSA_ILi2EEESC_SC_EEENS5_IJSC_NSA_ILi0EEESX_EEEEENS5_IJNS4_10UnderscoreES10_S10_EEEEENS4_13SM90_TMA_LOADENS4_14ComposedLayoutINS4_7SwizzleILi2ELi4ELi3EEENS4_18smem_ptr_flag_bitsILi8EEENSU_INS5_IJNSA_ILi8EEESI_EEENS5_IJSI_SC_EEEEEEEvNS4_8identityENS4_23SM90_TMA_LOAD_MULTICASTES1D_vS1E_EENS_8epilogue10collective6detail29Sm90TmaWarpSpecializedAdapterINS1I_15DefaultEpilogueISK_SL_SL_NS1H_6thread17LinearCombinationISK_Li1EffLNS1M_9ScaleType4KindE0ELNS_15FloatRoundStyleE2ESK_EENS1_15EpilogueDefaultEEEEEvvEEEEvNT_6ParamsE)
        /*0014*/ 	.word	0x00000108


	//----- nvinfo : EIATTR_MIN_STACK_SIZE
	.align		4
.L_14:
        /*0018*/ 	.byte	0x04, 0x12
        /*001a*/ 	.short	(.L_16 - .L_15)
	.align		4
.L_15:
        /*001c*/ 	.word	index@(_ZN7cutlass13device_kernelINS_4gemm6kernel13GemmUniversalIN4cute5tupleIJiiiiEEENS1_10collective13CollectiveMmaINS1_37MainloopSm90TmaGmmaWarpSpecializedFP8ILi9ENS5_IJNS4_1CILi4EEENSA_ILi1EEESC_EEENS1_35KernelTmaWarpSpecializedCooperativeEEENS5_IJNSA_ILi256EEENSA_ILi128EEENSA_ILi64EEEEEENS_12float_e5m2_tENS5_IJlSC_lEEESK_SL_NS4_8TiledMMAINS4_8MMA_AtomIJNS4_4SM904GMMA31MMA_64x128x32_F32E5M2E5M2_SS_TNILNSP_7ScaleInE1ELSR_1EEEEEENS4_6LayoutINS5_IJNSA_ILi2EEESC_SC_EEENS5_IJSC_NSA_ILi0EEESX_EEEEENS5_IJNS4_10UnderscoreES10_S10_EEEEENS4_13SM90_TMA_LOADENS4_14ComposedLayoutINS4_7SwizzleILi2ELi4ELi3EEENS4_18smem_ptr_flag_bitsILi8EEENSU_INS5_IJNSA_ILi8EEESI_EEENS5_IJSI_SC_EEEEEEEvNS4_8identityENS4_23SM90_TMA_LOAD_MULTICASTES1D_vS1E_EENS_8epilogue10collective6detail29Sm90TmaWarpSpecializedAdapterINS1I_15DefaultEpilogueISK_SL_SL_NS1H_6thread17LinearCombinationISK_Li1EffLNS1M_9ScaleType4KindE0ELNS_15FloatRoundStyleE2ESK_EENS1_15EpilogueDefaultEEEEEvvEEEEvNT_6ParamsE)
        /*0020*/ 	.word	0x00000108
.L_16:


//--------------------- .nv.compat                --------------------------
	.section	.nv.compat,"",@"SHT_CUDA_COMPAT_INFO"
	.align	4
        /*0000*/ 	.byte	0x02, 0x09, 0x01, 0x00, 0x02, 0x02, 0x04, 0x00, 0x02, 0x05, 0x05, 0x00, 0x03, 0x07, 0x01, 0x01
        /*0010*/ 	.byte	0x02, 0x03, 0x01, 0x00, 0x02, 0x06, 0x01, 0x00, 0x04, 0x0b, 0x08, 0x00, 0x00, 0x00, 0x00, 0x00
        /*0020*/ 	.byte	0x00, 0x00, 0x00, 0x00


//--------------------- .nv.info._ZN7cutlass13device_kernelINS_4gemm6kernel13GemmUniversalIN4cute5tupleIJiiiiEEENS1_10collective13CollectiveMmaINS1_37MainloopSm90TmaGmmaWarpSpecializedFP8ILi9ENS5_IJNS4_1CILi4EEENSA_ILi1EEESC_EEENS1_35KernelTmaWarpSpecializedCooperativeEEENS5_IJNSA_ILi256EEENSA_ILi128EEENSA_ILi64EEEEEENS_12float_e5m2_tENS5_IJlSC_lEEESK_SL_NS4_8TiledMMAINS4_8MMA_AtomIJNS4_4SM904GMMA31MMA_64x128x32_F32E5M2E5M2_SS_TNILNSP_7ScaleInE1ELSR_1EEEEEENS4_6LayoutINS5_IJNSA_ILi2EEESC_SC_EEENS5_IJSC_NSA_ILi0EEESX_EEEEENS5_IJNS4_10UnderscoreES10_S10_EEEEENS4_13SM90_TMA_LOADENS4_14ComposedLayoutINS4_7SwizzleILi2ELi4ELi3EEENS4_18smem_ptr_flag_bitsILi8EEENSU_INS5_IJNSA_ILi8EEESI_EEENS5_IJSI_SC_EEEEEEEvNS4_8identityENS4_23SM90_TMA_LOAD_MULTICASTES1D_vS1E_EENS_8epilogue10collective6detail29Sm90TmaWarpSpecializedAdapterINS1I_15DefaultEpilogueISK_SL_SL_NS1H_6thread17LinearCombinationISK_Li1EffLNS1M_9ScaleType4KindE0ELNS_15FloatRoundStyleE2ESK_EENS1_15EpilogueDefaultEEEEEvvEEEEvNT_6ParamsE --------------------------
	.section	.nv.info._ZN7cutlass13device_kernelINS_4gemm6kernel13GemmUniversalIN4cute5tupleIJiiiiEEENS1_10collective13CollectiveMmaINS1_37MainloopSm90TmaGmmaWarpSpecializedFP8ILi9ENS5_IJNS4_1CILi4EEENSA_ILi1EEESC_EEENS1_35KernelTmaWarpSpecializedCooperativeEEENS5_IJNSA_ILi256EEENSA_ILi128EEENSA_ILi64EEEEEENS_12float_e5m2_tENS5_IJlSC_lEEESK_SL_NS4_8TiledMMAINS4_8MMA_AtomIJNS4_4SM904GMMA31MMA_64x128x32_F32E5M2E5M2_SS_TNILNSP_7ScaleInE1ELSR_1EEEEEENS4_6LayoutINS5_IJNSA_ILi2EEESC_SC_EEENS5_IJSC_NSA_ILi0EEESX_EEEEENS5_IJNS4_10UnderscoreES10_S10_EEEEENS4_13SM90_TMA_LOADENS4_14ComposedLayoutINS4_7SwizzleILi2ELi4ELi3EEENS4_18smem_ptr_flag_bitsILi8EEENSU_INS5_IJNSA_ILi8EEESI_EEENS5_IJSI_SC_EEEEEEEvNS4_8identityENS4_23SM90_TMA_LOAD_MULTICASTES1D_vS1E_EENS_8epilogue10collective6detail29Sm90TmaWarpSpecializedAdapterINS1I_15DefaultEpilogueISK_SL_SL_NS1H_6thread17LinearCombinationISK_Li1EffLNS1M_9ScaleType4KindE0ELNS_15FloatRoundStyleE2ESK_EENS1_15EpilogueDefaultEEEEEvvEEEEvNT_6ParamsE,"",@"SHT_CUDA_INFO"
	.sectionflags	@""
	.align	4


	//----- nvinfo : EIATTR_CUDA_API_VERSION
	.align		4
        /*0000*/ 	.byte	0x04, 0x37
        /*0002*/ 	.short	(.L_18 - .L_17)
.L_17:
        /*0004*/ 	.word	0x00000082


	//----- nvinfo : EIATTR_KPARAM_INFO
	.align		4
.L_18:
        /*0008*/ 	.byte	0x04, 0x17
        /*000a*/ 	.short	(.L_20 - .L_19)
.L_19:
        /*000c*/ 	.word	0x00000000
        /*0010*/ 	.short	0x0000
        /*0012*/ 	.short	0x0070
        /*0014*/ 	.byte	0x00, 0xf0, 0x01, 0x10


	//----- nvinfo : EIATTR_SPARSE_MMA_MASK
	.align		4
.L_20:
        /*0018*/ 	.byte	0x03, 0x50
        /*001a*/ 	.short	0x0000


	//----- nvinfo : EIATTR_MAXREG_COUNT
	.align		4
        /*001c*/ 	.byte	0x03, 0x1b
        /*001e*/ 	.short	0x00a8


	//----- nvinfo : EIATTR_NUM_BARRIERS
	.align		4
        /*0020*/ 	.byte	0x02, 0x4c
        /*0022*/ 	.byte	0x01
	.zero		1


	//----- nvinfo : EIATTR_ANNOTATIONS
	.align		4
        /*0024*/ 	.byte	0x04, 0x55
        /*0026*/ 	.short	(.L_22 - .L_21)


	//   ....[0]....
.L_21:
        /*0028*/ 	.word	0x00000001
        /*002c*/ 	.byte	0x00, 0x08, 0x00, 0x00, 0x01, 0x00, 0x00, 0x00, 0xf0, 0x08, 0x00, 0x00, 0x01, 0x00, 0x00, 0x00
        /* <DEDUP_REMOVED lines=198> */
        /*0c9c*/ 	.byte	0x90, 0x09, 0x01, 0x00


	//----- nvinfo : EIATTR_MERCURY_ISA_VERSION
	.align		4
.L_22:
        /*0ca0*/ 	.byte	0x03, 0x5f
        /*0ca2*/ 	.short	0x0101


	//----- nvinfo : EIATTR_INT_WARP_WIDE_INSTR_OFFSETS
	.align		4
        /*0ca4*/ 	.byte	0x04, 0x31
        /*0ca6*/ 	.short	(.L_24 - .L_23)


	//   ....[0]....
.L_23:
        /*0ca8*/ 	.word	0x00000640


	//   ....[1]....
        /*0cac*/ 	.word	0x00000650


	//   ....[2]....
        /*0cb0*/ 	.word	0x000007d0


	//----- nvinfo : EIATTR_COOP_GROUP_MASK_REGIDS
	.align		4
.L_24:
        /*0cb4*/ 	.byte	0x04, 0x29
        /*0cb6*/ 	.short	(.L_26 - .L_25)


	//   ....[0]....
.L_25:
        /*0cb8*/ 	.word	0xffffffff


	//   ....[1]....
        /*0cbc*/ 	.word	0xffffffff


	//   ....[2]....
        /*0cc0*/ 	.word	0xffffffff


	//   ....[3]....
        /*0cc4*/ 	.word	0xffffffff


	//   ....[4]....
        /*0cc8*/ 	.word	0xffffffff


	//   ....[5]....
        /*0ccc*/ 	.word	0xffffffff


	//----- nvinfo : EIATTR_COOP_GROUP_INSTR_OFFSETS
	.align		4
.L_26:
        /*0cd0*/ 	.byte	0x04, 0x28
        /*0cd2*/ 	.short	(.L_28 - .L_27)


	//   ....[0]....
.L_27:
        /*0cd4*/ 	.word	0x00000070


	//   ....[1]....
        /*0cd8*/ 	.word	0x00000080


	//   ....[2]....
        /*0cdc*/ 	.word	0x000001a0


	//   ....[3]....
        /*0ce0*/ 	.word	0x000004a0


	//   ....[4]....
        /*0ce4*/ 	.word	0x00000930


	//   ....[5]....
        /*0ce8*/ 	.word	0x000016b0


	//----- nvinfo : EIATTR_REG_RECONFIG
	.align		4
.L_28:
        /*0cec*/ 	.byte	0x01, 0x54
	.zero		2


	//----- nvinfo : EIATTR_MBARRIER_INSTR_OFFSETS
	.align		4
        /*0cf0*/ 	.byte	0x04, 0x39
        /*0cf2*/ 	.short	(.L_30 - .L_29)


	//   ....[0]....
.L_29:
        /*0cf4*/ 	.word	0x00000360
        /*0cf8*/ 	.word	0x000000ff
        /*0cfc*/ 	.word	0x00000000
        /*0d00*/ 	.short	0x0100
        /*0d02*/ 	.byte	0x09
	.zero		1


	//   ....[1]....
        /*0d04*/ 	.word	0x00000370
        /*0d08*/ 	.word	0x000000ff
        /*0d0c*/ 	.word	0x00000048
        /*0d10*/ 	.short	0x0100
        /*0d12*/ 	.byte	0x09
	.zero		1


	//   ....[2]....
        /*0d14*/ 	.word	0x00000380
        /*0d18*/ 	.word	0x000000ff
        /*0d1c*/ 	.word	0x00000008
        /*0d20*/ 	.short	0x0100
        /*0d22*/ 	.byte	0x09
	.zero		1


	//   ....[3]....
        /*0d24*/ 	.word	0x00000390
        /*0d28*/ 	.word	0x000000ff
        /*0d2c*/ 	.word	0x00000050
        /*0d30*/ 	.short	0x0100
        /*0d32*/ 	.byte	0x09
	.zero		1


	//   ....[4]....
        /*0d34*/ 	.word	0x000003a0
        /*0d38*/ 	.word	0x000000ff
        /*0d3c*/ 	.word	0x00000010
        /*0d40*/ 	.short	0x0100
        /*0d42*/ 	.byte	0x09
	.zero		1


	//   ....[5]....
        /*0d44*/ 	.word	0x000003b0
        /*0d48*/ 	.word	0x000000ff
        /*0d4c*/ 	.word	0x00000058
        /*0d50*/ 	.short	0x0100
        /*0d52*/ 	.byte	0x09
	.zero		1


	//   ....[6]....
        /*0d54*/ 	.word	0x000003c0
        /*0d58*/ 	.word	0x000000ff
        /*0d5c*/ 	.word	0x00000018
        /*0d60*/ 	.short	0x0100
        /*0d62*/ 	.byte	0x09
	.zero		1


	//   ....[7]....
        /*0d64*/ 	.word	0x000003d0
        /*0d68*/ 	.word	0x000000ff
        /*0d6c*/ 	.word	0x00000060
        /*0d70*/ 	.short	0x0100
        /*0d72*/ 	.byte	0x09
	.zero		1


	//   ....[8]....
        /*0d74*/ 	.word	0x000003e0
        /*0d78*/ 	.word	0x000000ff
        /*0d7c*/ 	.word	0x00000020
        /*0d80*/ 	.short	0x0100
        /*0d82*/ 	.byte	0x09
	.zero		1


	//   ....[9]....
        /*0d84*/ 	.word	0x000003f0
        /*0d88*/ 	.word	0x000000ff
        /*0d8c*/ 	.word	0x00000068
        /*0d90*/ 	.short	0x0100
        /*0d92*/ 	.byte	0x09
	.zero		1


	//   ....[10]....
        /*0d94*/ 	.word	0x00000400
        /*0d98*/ 	.word	0x000000ff
        /*0d9c*/ 	.word	0x00000028
        /*0da0*/ 	.short	0x0100
        /*0da2*/ 	.byte	0x09
	.zero		1


	//   ....[11]....
        /*0da4*/ 	.word	0x00000410
        /*0da8*/ 	.word	0x000000ff
        /*0dac*/ 	.word	0x00000070
        /*0db0*/ 	.short	0x0100
        /*0db2*/ 	.byte	0x09
	.zero		1


	//   ....[12]....
        /*0db4*/ 	.word	0x00000420
        /*0db8*/ 	.word	0x000000ff
        /*0dbc*/ 	.word	0x00000030
        /*0dc0*/ 	.short	0x0100
        /*0dc2*/ 	.byte	0x09
	.zero		1


	//   ....[13]....
        /*0dc4*/ 	.word	0x00000430
        /*0dc8*/ 	.word	0x000000ff
        /*0dcc*/ 	.word	0x00000078
        /*0dd0*/ 	.short	0x0100
        /*0dd2*/ 	.byte	0x09
	.zero		1


	//   ....[14]....
        /*0dd4*/ 	.word	0x00000440
        /*0dd8*/ 	.word	0x000000ff
        /*0ddc*/ 	.word	0x00000038
        /*0de0*/ 	.short	0x0100
        /*0de2*/ 	.byte	0x09
	.zero		1


	//   ....[15]....
        /*0de4*/ 	.word	0x00000450
        /*0de8*/ 	.word	0x000000ff
        /*0dec*/ 	.word	0x00000080
        /*0df0*/ 	.short	0x0100
        /*0df2*/ 	.byte	0x09
	.zero		1


	//   ....[16]....
        /*0df4*/ 	.word	0x00000460
        /*0df8*/ 	.word	0x000000ff
        /*0dfc*/ 	.word	0x00000040
        /*0e00*/ 	.short	0x0100
        /*0e02*/ 	.byte	0x09
	.zero		1


	//   ....[17]....
        /*0e04*/ 	.word	0x00000470
        /*0e08*/ 	.word	0x000000ff
        /*0e0c*/ 	.word	0x00000088
        /*0e10*/ 	.short	0x0100
        /*0e12*/ 	.byte	0x09
	.zero		1


	//   ....[18]....
        /*0e14*/ 	.word	0x00000850
        /*0e18*/ 	.word	0x000000ff
        /*0e1c*/ 	.word	0x000000a0
        /*0e20*/ 	.short	0x0100
        /*0e22*/ 	.byte	0x06
	.zero		1


	//   ....[19]....
        /*0e24*/ 	.word	0x000008b0
        /*0e28*/ 	.word	0x000000ff
        /*0e2c*/ 	.word	0x000000a8
        /*0e30*/ 	.short	0x0100
        /*0e32*/ 	.byte	0x06
	.zero		1


	//   ....[20]....
        /*0e34*/ 	.word	0x00001ec0
        /*0e38*/ 	.word	0x000000ff
        /*0e3c*/ 	.word	0x00000000
        /*0e40*/ 	.short	0x010a
        /*0e42*/ 	.byte	0x06
	.zero		1


	//   ....[21]....
        /*0e44*/ 	.word	0x00001f00
        /*0e48*/ 	.word	0x000000ff
        /*0e4c*/ 	.word	0x00000000
        /*0e50*/ 	.short	0x010a
        /*0e52*/ 	.byte	0x06
	.zero		1


	//   ....[22]....
        /*0e54*/ 	.word	0x00003190
        /*0e58*/ 	.word	0x000000ff
        /*0e5c*/ 	.word	0x00000000
        /*0e60*/ 	.short	0x010a
        /*0e62*/ 	.byte	0x10
	.zero		1


	//   ....[23]....
        /*0e64*/ 	.word	0x000031d0
        /*0e68*/ 	.word	0x000000ff
        /*0e6c*/ 	.word	0x00000000
        /*0e70*/ 	.short	0x010a
        /*0e72*/ 	.byte	0x10
	.zero		1


	//   ....[24]....
        /*0e74*/ 	.word	0x000042e0
        /*0e78*/ 	.word	0x000000e5
        /*0e7c*/ 	.word	0x00000000
        /*0e80*/ 	.short	0x0101
        /*0e82*/ 	.byte	0x3f
	.zero		1


	//   ....[25]....
        /*0e84*/ 	.word	0x00005500
        /*0e88*/ 	.word	0x00000018
        /*0e8c*/ 	.word	0x00000000
        /*0e90*/ 	.short	0x0101
        /*0e92*/ 	.byte	0x3f
	.zero		1


	//   ....[26]....
        /*0e94*/ 	.word	0x0000f8c0
        /*0e98*/ 	.word	0x0000000d
        /*0e9c*/ 	.word	0x00000048
        /*0ea0*/ 	.short	0x010a
        /*0ea2*/ 	.byte	0x3f
	.zero		1


	//   ....[27]....
        /*0ea4*/ 	.word	0x0000fca0
        /*0ea8*/ 	.word	0x00000004
        /*0eac*/ 	.word	0x000000a8
        /*0eb0*/ 	.short	0x0101
        /*0eb2*/ 	.byte	0x3f
	.zero		1


	//   ....[28]....
        /*0eb4*/ 	.word	0x00010410
        /*0eb8*/ 	.word	0x00000005
        /*0ebc*/ 	.word	0x00000000
        /*0ec0*/ 	.short	0x010a
        /*0ec2*/ 	.byte	0x3f
	.zero		1


	//   ....[29]....
        /*0ec4*/ 	.word	0x00010490
        /*0ec8*/ 	.word	0x00000007
        /*0ecc*/ 	.word	0x00000000
        /*0ed0*/ 	.short	0x010a
        /*0ed2*/ 	.byte	0x3f
	.zero		1


	//   ....[30]....
        /*0ed4*/ 	.word	0x00010520
        /*0ed8*/ 	.word	0x00000006
        /*0edc*/ 	.word	0x00000000
        /*0ee0*/ 	.short	0x010a
        /*0ee2*/ 	.byte	0x3f
	.zero		1


	//   ....[31]....
        /*0ee4*/ 	.word	0x000105b0
        /*0ee8*/ 	.word	0x00000007
        /*0eec*/ 	.word	0x00000000
        /*0ef0*/ 	.short	0x010a
        /*0ef2*/ 	.byte	0x3f
	.zero		1


	//   ....[32]....
        /*0ef4*/ 	.word	0x00010640
        /*0ef8*/ 	.word	0x00000006
        /*0efc*/ 	.word	0x00000000
        /*0f00*/ 	.short	0x010a
        /*0f02*/ 	.byte	0x3f
	.zero		1


	//   ....[33]....
        /*0f04*/ 	.word	0x000106d0
        /*0f08*/ 	.word	0x00000007
        /*0f0c*/ 	.word	0x00000000
        /*0f10*/ 	.short	0x010a
        /*0f12*/ 	.byte	0x3f
	.zero		1


	//   ....[34]....
        /*0f14*/ 	.word	0x00010760
        /*0f18*/ 	.word	0x00000006
        /*0f1c*/ 	.word	0x00000000
        /*0f20*/ 	.short	0x010a
        /*0f22*/ 	.byte	0x3f
	.zero		1


	//   ....[35]....
        /*0f24*/ 	.word	0x000107f0
        /*0f28*/ 	.word	0x00000007
        /*0f2c*/ 	.word	0x00000000
        /*0f30*/ 	.short	0x010a
        /*0f32*/ 	.byte	0x3f
	.zero		1


	//   ....[36]....
        /*0f34*/ 	.word	0x00010880
        /*0f38*/ 	.word	0x00000003
        /*0f3c*/ 	.word	0x00000000
        /*0f40*/ 	.short	0x010a
        /*0f42*/ 	.byte	0x3f
	.zero		1


	//   ....[37]....
        /*0f44*/ 	.word	0x000108f0
        /*0f48*/ 	.word	0x00000003
        /*0f4c*/ 	.word	0x00000000
        /*0f50*/ 	.short	0x010a
        /*0f52*/ 	.byte	0x3f
	.zero		1


	//   ....[38]....
        /*0f54*/ 	.word	0x00010960
        /*0f58*/ 	.word	0x00000000
        /*0f5c*/ 	.word	0x00000000
        /*0f60*/ 	.short	0x010a
        /*0f62*/ 	.byte	0x3f
	.zero		1


	//   ....[39]....
        /*0f64*/ 	.word	0x00010a40
        /*0f68*/ 	.word	0x0000000d
        /*0f6c*/ 	.word	0x00000048
        /*0f70*/ 	.short	0x010a
        /*0f72*/ 	.byte	0x3f
	.zero		1


	//   ....[40]....
        /*0f74*/ 	.word	0x00010b10
        /*0f78*/ 	.word	0x00000005
        /*0f7c*/ 	.word	0x00000000
        /*0f80*/ 	.short	0x010a
        /*0f82*/ 	.byte	0x3f
	.zero		1


	//   ....[41]....
        /*0f84*/ 	.word	0x00010b60
        /*0f88*/ 	.word	0x00000007
        /*0f8c*/ 	.word	0x00000000
        /*0f90*/ 	.short	0x010a
        /*0f92*/ 	.byte	0x3f
	.zero		1


	//   ....[42]....
        /*0f94*/ 	.word	0x00010bb0
        /*0f98*/ 	.word	0x00000006
        /*0f9c*/ 	.word	0x00000000
        /*0fa0*/ 	.short	0x010a
        /*0fa2*/ 	.byte	0x3f
	.zero		1


	//   ....[43]....
        /*0fa4*/ 	.word	0x00010c00
        /*0fa8*/ 	.word	0x00000007
        /*0fac*/ 	.word	0x00000000
        /*0fb0*/ 	.short	0x010a
        /*0fb2*/ 	.byte	0x3f
	.zero		1


	//   ....[44]....
        /*0fb4*/ 	.word	0x00010c50
        /*0fb8*/ 	.word	0x00000006
        /*0fbc*/ 	.word	0x00000000
        /*0fc0*/ 	.short	0x010a
        /*0fc2*/ 	.byte	0x3f
	.zero		1


	//   ....[45]....
        /*0fc4*/ 	.word	0x00010ca0
        /*0fc8*/ 	.word	0x00000007
        /*0fcc*/ 	.word	0x00000000
        /*0fd0*/ 	.short	0x010a
        /*0fd2*/ 	.byte	0x3f
	.zero		1


	//   ....[46]....
        /*0fd4*/ 	.word	0x00010cf0
        /*0fd8*/ 	.word	0x00000006
        /*0fdc*/ 	.word	0x00000000
        /*0fe0*/ 	.short	0x010a
        /*0fe2*/ 	.byte	0x3f
	.zero		1


	//   ....[47]....
        /*0fe4*/ 	.word	0x00010d40
        /*0fe8*/ 	.word	0x00000007
        /*0fec*/ 	.word	0x00000000
        /*0ff0*/ 	.short	0x010a
        /*0ff2*/ 	.byte	0x3f
	.zero		1


	//----- nvinfo : EIATTR_NUM_MBARRIERS
	.align		4
.L_30:
        /*0ff4*/ 	.byte	0x03, 0x38
        /*0ff6*/ 	.short	0x0014


	//----- nvinfo : EIATTR_EXIT_INSTR_OFFSETS
	.align		4
        /*0ff8*/ 	.byte	0x04, 0x1c
        /*0ffa*/ 	.short	(.L_32 - .L_31)


	//   ....[0]....
.L_31:
        /*0ffc*/ 	.word	0x00000ac0


	//   ....[1]....
        /*1000*/ 	.word	0x00001350


	//   ....[2]....
        /*1004*/ 	.word	0x0000efa0


	//   ....[3]....
        /*1008*/ 	.word	0x0000f530


	//   ....[4]....
        /*100c*/ 	.word	0x000108d0


	//----- nvinfo : EIATTR_MAX_THREADS
	.align		4
.L_32:
        /*1010*/ 	.byte	0x04, 0x05
        /*1012*/ 	.short	(.L_34 - .L_33)
.L_33:
        /*1014*/ 	.word	0x00000180
        /*1018*/ 	.word	0x00000001
        /*101c*/ 	.word	0x00000001


	//----- nvinfo : EIATTR_CRS_STACK_SIZE
	.align		4
.L_34:
        /*1020*/ 	.byte	0x04, 0x1e
        /*1022*/ 	.short	(.L_36 - .L_35)
.L_35:
        /*1024*/ 	.word	0x00000000


	//----- nvinfo : EIATTR_CBANK_PARAM_SIZE
	.align		4
.L_36:
        /*1028*/ 	.byte	0x03, 0x19
        /*102a*/ 	.short	0x0470


	//----- nvinfo : EIATTR_PARAM_CBANK
	.align		4
        /*102c*/ 	.byte	0x04, 0x0a
        /*102e*/ 	.short	(.L_38 - .L_37)
	.align		4
.L_37:
        /*1030*/ 	.word	index@(.nv.constant0._ZN7cutlass13device_kernelINS_4gemm6kernel13GemmUniversalIN4cute5tupleIJiiiiEEENS1_10collective13CollectiveMmaINS1_37MainloopSm90TmaGmmaWarpSpecializedFP8ILi9ENS5_IJNS4_1CILi4EEENSA_ILi1EEESC_EEENS1_35KernelTmaWarpSpecializedCooperativeEEENS5_IJNSA_ILi256EEENSA_ILi128EEENSA_ILi64EEEEEENS_12float_e5m2_tENS5_IJlSC_lEEESK_SL_NS4_8TiledMMAINS4_8MMA_AtomIJNS4_4SM904GMMA31MMA_64x128x32_F32E5M2E5M2_SS_TNILNSP_7ScaleInE1ELSR_1EEEEEENS4_6LayoutINS5_IJNSA_ILi2EEESC_SC_EEENS5_IJSC_NSA_ILi0EEESX_EEEEENS5_IJNS4_10UnderscoreES10_S10_EEEEENS4_13SM90_TMA_LOADENS4_14ComposedLayoutINS4_7SwizzleILi2ELi4ELi3EEENS4_18smem_ptr_flag_bitsILi8EEENSU_INS5_IJNSA_ILi8EEESI_EEENS5_IJSI_SC_EEEEEEEvNS4_8identityENS4_23SM90_TMA_LOAD_MULTICASTES1D_vS1E_EENS_8epilogue10collective6detail29Sm90TmaWarpSpecializedAdapterINS1I_15DefaultEpilogueISK_SL_SL_NS1H_6thread17LinearCombinationISK_Li1EffLNS1M_9ScaleType4KindE0ELNS_15FloatRoundStyleE2ESK_EENS1_15EpilogueDefaultEEEEEvvEEEEvNT_6ParamsE)
        /*1034*/ 	.short	0x0210
        /*1036*/ 	.short	0x0470


	//----- nvinfo : EIATTR_SW_WAR
	.align		4
.L_38:
        /*1038*/ 	.byte	0x04, 0x36
        /*103a*/ 	.short	(.L_40 - .L_39)
.L_39:
        /*103c*/ 	.word	0x00000008
.L_40:


//--------------------- .nv.callgraph             --------------------------
	.section	.nv.callgraph,"",@"SHT_CUDA_CALLGRAPH"
	.align	4
	.sectionentsize	8
	.align		4
        /*0000*/ 	.word	0x00000000
	.align		4
        /*0004*/ 	.word	0xffffffff
	.align		4
        /*0008*/ 	.word	0x00000000
	.align		4
        /*000c*/ 	.word	0xfffffffe
	.align		4
        /*0010*/ 	.word	0x00000000
	.align		4
        /*0014*/ 	.word	0xfffffffd
	.align		4
        /*0018*/ 	.word	0x00000000
	.align		4
        /*001c*/ 	.word	0xfffffffc


//--------------------- .nv.constant4             --------------------------
	.section	.nv.constant4,"a",@progbits
	.align	8
	.align		8
.nv.constant4:
        /*0000*/ 	.dword	_ZN40_INTERNAL_f3d60a82_4_k_cu_a5220956_216594cuda3std3__45__cpo5beginE
	.align		8
        /*0008*/ 	.dword	_ZN40_INTERNAL_f3d60a82_4_k_cu_a5220956_216594cuda3std3__45__cpo3endE
	.align		8
        /*0010*/ 	.dword	_ZN40_INTERNAL_f3d60a82_4_k_cu_a5220956_216594cuda3std3__45__cpo6cbeginE
	.align		8
        /*0018*/ 	.dword	_ZN40_INTERNAL_f3d60a82_4_k_cu_a5220956_216594cuda3std3__45__cpo4cendE
	.align		8
        /*0020*/ 	.dword	_ZN40_INTERNAL_f3d60a82_4_k_cu_a5220956_216594cuda3std3__442_GLOBAL__N__f3d60a82_4_k_cu_a5220956_216596ignoreE
	.align		8
        /*0028*/ 	.dword	_ZN40_INTERNAL_f3d60a82_4_k_cu_a5220956_216594cuda3std3__419piecewise_constructE
	.align		8
        /*0030*/ 	.dword	_ZN40_INTERNAL_f3d60a82_4_k_cu_a5220956_216594cuda3std3__48in_placeE
	.align		8
        /*0038*/ 	.dword	_ZN40_INTERNAL_f3d60a82_4_k_cu_a5220956_216594cuda3std6ranges3__45__cpo4swapE
	.align		8
        /*0040*/ 	.dword	_ZN40_INTERNAL_f3d60a82_4_k_cu_a5220956_216594cuda3std6ranges3__45__cpo9iter_moveE
	.align		8
        /*0048*/ 	.dword	_ZN40_INTERNAL_f3d60a82_4_k_cu_a5220956_216594cute7productE
	.align		8
        /*0050*/ 	.dword	_ZN40_INTERNAL_f3d60a82_4_k_cu_a5220956_216594cute1_E


//--------------------- .text._ZN7cutlass13device_kernelINS_4gemm6kernel13GemmUniversalIN4cute5tupleIJiiiiEEENS1_10collective13CollectiveMmaINS1_37MainloopSm90TmaGmmaWarpSpecializedFP8ILi9ENS5_IJNS4_1CILi4EEENSA_ILi1EEESC_EEENS1_35KernelTmaWarpSpecializedCooperativeEEENS5_IJNSA_ILi256EEENSA_ILi128EEENSA_ILi64EEEEEENS_12float_e5m2_tENS5_IJlSC_lEEESK_SL_NS4_8TiledMMAINS4_8MMA_AtomIJNS4_4SM904GMMA31MMA_64x128x32_F32E5M2E5M2_SS_TNILNSP_7ScaleInE1ELSR_1EEEEEENS4_6LayoutINS5_IJNSA_ILi2EEESC_SC_EEENS5_IJSC_NSA_ILi0EEESX_EEEEENS5_IJNS4_10UnderscoreES10_S10_EEEEENS4_13SM90_TMA_LOADENS4_14ComposedLayoutINS4_7SwizzleILi2ELi4ELi3EEENS4_18smem_ptr_flag_bitsILi8EEENSU_INS5_IJNSA_ILi8EEESI_EEENS5_IJSI_SC_EEEEEEEvNS4_8identityENS4_23SM90_TMA_LOAD_MULTICASTES1D_vS1E_EENS_8epilogue10collective6detail29Sm90TmaWarpSpecializedAdapterINS1I_15DefaultEpilogueISK_SL_SL_NS1H_6thread17LinearCombinationISK_Li1EffLNS1M_9ScaleType4KindE0ELNS_15FloatRoundStyleE2ESK_EENS1_15EpilogueDefaultEEEEEvvEEEEvNT_6ParamsE --------------------------
	.section	.text._ZN7cutlass13device_kernelINS_4gemm6kernel13GemmUniversalIN4cute5tupleIJiiiiEEENS1_10collective13CollectiveMmaINS1_37MainloopSm90TmaGmmaWarpSpecializedFP8ILi9ENS5_IJNS4_1CILi4EEENSA_ILi1EEESC_EEENS1_35KernelTmaWarpSpecializedCooperativeEEENS5_IJNSA_ILi256EEENSA_ILi128EEENSA_ILi64EEEEEENS_12float_e5m2_tENS5_IJlSC_lEEESK_SL_NS4_8TiledMMAINS4_8MMA_AtomIJNS4_4SM904GMMA31MMA_64x128x32_F32E5M2E5M2_SS_TNILNSP_7ScaleInE1ELSR_1EEEEEENS4_6LayoutINS5_IJNSA_ILi2EEESC_SC_EEENS5_IJSC_NSA_ILi0EEESX_EEEEENS5_IJNS4_10UnderscoreES10_S10_EEEEENS4_13SM90_TMA_LOADENS4_14ComposedLayoutINS4_7SwizzleILi2ELi4ELi3EEENS4_18smem_ptr_flag_bitsILi8EEENSU_INS5_IJNSA_ILi8EEESI_EEENS5_IJSI_SC_EEEEEEEvNS4_8identityENS4_23SM90_TMA_LOAD_MULTICASTES1D_vS1E_EENS_8epilogue10collective6detail29Sm90TmaWarpSpecializedAdapterINS1I_15DefaultEpilogueISK_SL_SL_NS1H_6thread17LinearCombinationISK_Li1EffLNS1M_9ScaleType4KindE0ELNS_15FloatRoundStyleE2ESK_EENS1_15EpilogueDefaultEEEEEvvEEEEvNT_6ParamsE,"ax",@progbits
	.align	128
.text._ZN7cutlass13device_kernelINS_4gemm6kernel13GemmUniversalIN4cute5tupleIJiiiiEEENS1_10collective13CollectiveMmaINS1_37MainloopSm90TmaGmmaWarpSpecializedFP8ILi9ENS5_IJNS4_1CILi4EEENSA_ILi1EEESC_EEENS1_35KernelTmaWarpSpecializedCooperativeEEENS5_IJNSA_ILi256EEENSA_ILi128EEENSA_ILi64EEEEEENS_12float_e5m2_tENS5_IJlSC_lEEESK_SL_NS4_8TiledMMAINS4_8MMA_AtomIJNS4_4SM904GMMA31MMA_64x128x32_F32E5M2E5M2_SS_TNILNSP_7ScaleInE1ELSR_1EEEEEENS4_6LayoutINS5_IJNSA_ILi2EEESC_SC_EEENS5_IJSC_NSA_ILi0EEESX_EEEEENS5_IJNS4_10UnderscoreES10_S10_EEEEENS4_13SM90_TMA_LOADENS4_14ComposedLayoutINS4_7SwizzleILi2ELi4ELi3EEENS4_18smem_ptr_flag_bitsILi8EEENSU_INS5_IJNSA_ILi8EEESI_EEENS5_IJSI_SC_EEEEEEEvNS4_8identityENS4_23SM90_TMA_LOAD_MULTICASTES1D_vS1E_EENS_8epilogue10collective6detail29Sm90TmaWarpSpecializedAdapterINS1I_15DefaultEpilogueISK_SL_SL_NS1H_6thread17LinearCombinationISK_Li1EffLNS1M_9ScaleType4KindE0ELNS_15FloatRoundStyleE2ESK_EENS1_15EpilogueDefaultEEEEEvvEEEEvNT_6ParamsE:
        .type           _ZN7cutlass13device_kernelINS_4gemm6kernel13GemmUniversalIN4cute5tupleIJiiiiEEENS1_10collective13CollectiveMmaINS1_37MainloopSm90TmaGmmaWarpSpecializedFP8ILi9ENS5_IJNS4_1CILi4EEENSA_ILi1EEESC_EEENS1_35KernelTmaWarpSpecializedCooperativeEEENS5_IJNSA_ILi256EEENSA_ILi128EEENSA_ILi64EEEEEENS_12float_e5m2_tENS5_IJlSC_lEEESK_SL_NS4_8TiledMMAINS4_8MMA_AtomIJNS4_4SM904GMMA31MMA_64x128x32_F32E5M2E5M2_SS_TNILNSP_7ScaleInE1ELSR_1EEEEEENS4_6LayoutINS5_IJNSA_ILi2EEESC_SC_EEENS5_IJSC_NSA_ILi0EEESX_EEEEENS5_IJNS4_10UnderscoreES10_S10_EEEEENS4_13SM90_TMA_LOADENS4_14ComposedLayoutINS4_7SwizzleILi2ELi4ELi3EEENS4_18smem_ptr_flag_bitsILi8EEENSU_INS5_IJNSA_ILi8EEESI_EEENS5_IJSI_SC_EEEEEEEvNS4_8identityENS4_23SM90_TMA_LOAD_MULTICASTES1D_vS1E_EENS_8epilogue10collective6detail29Sm90TmaWarpSpecializedAdapterINS1I_15DefaultEpilogueISK_SL_SL_NS1H_6thread17LinearCombinationISK_Li1EffLNS1M_9ScaleType4KindE0ELNS_15FloatRoundStyleE2ESK_EENS1_15EpilogueDefaultEEEEEvvEEEEvNT_6ParamsE,@function
        .size           _ZN7cutlass13device_kernelINS_4gemm6kernel13GemmUniversalIN4cute5tupleIJiiiiEEENS1_10collective13CollectiveMmaINS1_37MainloopSm90TmaGmmaWarpSpecializedFP8ILi9ENS5_IJNS4_1CILi4EEENSA_ILi1EEESC_EEENS1_35KernelTmaWarpSpecializedCooperativeEEENS5_IJNSA_ILi256EEENSA_ILi128EEENSA_ILi64EEEEEENS_12float_e5m2_tENS5_IJlSC_lEEESK_SL_NS4_8TiledMMAINS4_8MMA_AtomIJNS4_4SM904GMMA31MMA_64x128x32_F32E5M2E5M2_SS_TNILNSP_7ScaleInE1ELSR_1EEEEEENS4_6LayoutINS5_IJNSA_ILi2EEESC_SC_EEENS5_IJSC_NSA_ILi0EEESX_EEEEENS5_IJNS4_10UnderscoreES10_S10_EEEEENS4_13SM90_TMA_LOADENS4_14ComposedLayoutINS4_7SwizzleILi2ELi4ELi3EEENS4_18smem_ptr_flag_bitsILi8EEENSU_INS5_IJNSA_ILi8EEESI_EEENS5_IJSI_SC_EEEEEEEvNS4_8identityENS4_23SM90_TMA_LOAD_MULTICASTES1D_vS1E_EENS_8epilogue10collective6detail29Sm90TmaWarpSpecializedAdapterINS1I_15DefaultEpilogueISK_SL_SL_NS1H_6thread17LinearCombinationISK_Li1EffLNS1M_9ScaleType4KindE0ELNS_15FloatRoundStyleE2ESK_EENS1_15EpilogueDefaultEEEEEvvEEEEvNT_6ParamsE,(.L_x_345 - _ZN7cutlass13device_kernelINS_4gemm6kernel13GemmUniversalIN4cute5tupleIJiiiiEEENS1_10collective13CollectiveMmaINS1_37MainloopSm90TmaGmmaWarpSpecializedFP8ILi9ENS5_IJNS4_1CILi4EEENSA_ILi1EEESC_EEENS1_35KernelTmaWarpSpecializedCooperativeEEENS5_IJNSA_ILi256EEENSA_ILi128EEENSA_ILi64EEEEEENS_12float_e5m2_tENS5_IJlSC_lEEESK_SL_NS4_8TiledMMAINS4_8MMA_AtomIJNS4_4SM904GMMA31MMA_64x128x32_F32E5M2E5M2_SS_TNILNSP_7ScaleInE1ELSR_1EEEEEENS4_6LayoutINS5_IJNSA_ILi2EEESC_SC_EEENS5_IJSC_NSA_ILi0EEESX_EEEEENS5_IJNS4_10UnderscoreES10_S10_EEEEENS4_13SM90_TMA_LOADENS4_14ComposedLayoutINS4_7SwizzleILi2ELi4ELi3EEENS4_18smem_ptr_flag_bitsILi8EEENSU_INS5_IJNSA_ILi8EEESI_EEENS5_IJSI_SC_EEEEEEEvNS4_8identityENS4_23SM90_TMA_LOAD_MULTICASTES1D_vS1E_EENS_8epilogue10collective6detail29Sm90TmaWarpSpecializedAdapterINS1I_15DefaultEpilogueISK_SL_SL_NS1H_6thread17LinearCombinationISK_Li1EffLNS1M_9ScaleType4KindE0ELNS_15FloatRoundStyleE2ESK_EENS1_15EpilogueDefaultEEEEEvvEEEEvNT_6ParamsE)
        .other          _ZN7cutlass13device_kernelINS_4gemm6kernel13GemmUniversalIN4cute5tupleIJiiiiEEENS1_10collective13CollectiveMmaINS1_37MainloopSm90TmaGmmaWarpSpecializedFP8ILi9ENS5_IJNS4_1CILi4EEENSA_ILi1EEESC_EEENS1_35KernelTmaWarpSpecializedCooperativeEEENS5_IJNSA_ILi256EEENSA_ILi128EEENSA_ILi64EEEEEENS_12float_e5m2_tENS5_IJlSC_lEEESK_SL_NS4_8TiledMMAINS4_8MMA_AtomIJNS4_4SM904GMMA31MMA_64x128x32_F32E5M2E5M2_SS_TNILNSP_7ScaleInE1ELSR_1EEEEEENS4_6LayoutINS5_IJNSA_ILi2EEESC_SC_EEENS5_IJSC_NSA_ILi0EEESX_EEEEENS5_IJNS4_10UnderscoreES10_S10_EEEEENS4_13SM90_TMA_LOADENS4_14ComposedLayoutINS4_7SwizzleILi2ELi4ELi3EEENS4_18smem_ptr_flag_bitsILi8EEENSU_INS5_IJNSA_ILi8EEESI_EEENS5_IJSI_SC_EEEEEEEvNS4_8identityENS4_23SM90_TMA_LOAD_MULTICASTES1D_vS1E_EENS_8epilogue10collective6detail29Sm90TmaWarpSpecializedAdapterINS1I_15DefaultEpilogueISK_SL_SL_NS1H_6thread17LinearCombinationISK_Li1EffLNS1M_9ScaleType4KindE0ELNS_15FloatRoundStyleE2ESK_EENS1_15EpilogueDefaultEEEEEvvEEEEvNT_6ParamsE,@"STO_CUDA_ENTRY STV_DEFAULT"
_ZN7cutlass13device_kernelINS_4gemm6kernel13GemmUniversalIN4cute5tupleIJiiiiEEENS1_10collective13CollectiveMmaINS1_37MainloopSm90TmaGmmaWarpSpecializedFP8ILi9ENS5_IJNS4_1CILi4EEENSA_ILi1EEESC_EEENS1_35KernelTmaWarpSpecializedCooperativeEEENS5_IJNSA_ILi256EEENSA_ILi128EEENSA_ILi64EEEEEENS_12float_e5m2_tENS5_IJlSC_lEEESK_SL_NS4_8TiledMMAINS4_8MMA_AtomIJNS4_4SM904GMMA31MMA_64x128x32_F32E5M2E5M2_SS_TNILNSP_7ScaleInE1ELSR_1EEEEEENS4_6LayoutINS5_IJNSA_ILi2EEESC_SC_EEENS5_IJSC_NSA_ILi0EEESX_EEEEENS5_IJNS4_10UnderscoreES10_S10_EEEEENS4_13SM90_TMA_LOADENS4_14ComposedLayoutINS4_7SwizzleILi2ELi4ELi3EEENS4_18smem_ptr_flag_bitsILi8EEENSU_INS5_IJNSA_ILi8EEESI_EEENS5_IJSI_SC_EEEEEEEvNS4_8identityENS4_23SM90_TMA_LOAD_MULTICASTES1D_vS1E_EENS_8epilogue10collective6detail29Sm90TmaWarpSpecializedAdapterINS1I_15DefaultEpilogueISK_SL_SL_NS1H_6thread17LinearCombinationISK_Li1EffLNS1M_9ScaleType4KindE0ELNS_15FloatRoundStyleE2ESK_EENS1_15EpilogueDefaultEEEEEvvEEEEvNT_6ParamsE:
[----:B------:R-:W0:Y:S02]  /*0000*/  LDC R1, c[0x0][0x28] ;  /* 0x00000a00ff017b82 */ /* 0x000e240000000800 */
[----:B0-----:R-:W-:Y:S01]  /*0010*/  VIADD R1, R1, 0xfffffef8 ;  /* 0xfffffef801017836 */ /* 0x001fe20000000000 */
[----:B------:R-:W0:Y:S01]  /*0020*/  S2R R4, SR_TID.X ;  /* 0x0000000000047919 */ /* 0x000e220000002100 */
[----:B------:R-:W-:Y:S01]  /*0030*/  ELECT P0, URZ, PT ;  /* 0x00000000003f782f */ /* 0x000fe20003800000 */
[----:B------:R-:W-:Y:S01]  /*0040*/  BSSY B0, `(.L_x_0) ;  /* 0x0000015000007945 */ /* 0x000fe20003800000 */
[--C-:B0-----:R-:W-:Y:S02]  /*0050*/  SHF.R.U32.HI R0, RZ, 0x5, R4.reuse ;  /* 0x00000005ff007819 */ /* 0x101fe40000011604 */
[----:B------:R-:W-:-:S03]  /*0060*/  SHF.R.U32.HI R2, RZ, 0x7, R4 ;  /* 0x00000007ff027819 */ /* 0x000fc60000011604 */
[----:B------:R-:W0:Y:S04]  /*0070*/  SHFL.IDX PT, R3, R0, RZ, 0x1f ;  /* 0x00001fff00037589 */ /* 0x000e2800000e0000 */
[----:B------:R-:W1:Y:S01]  /*0080*/  SHFL.IDX PT, R2, R2, RZ, 0x1f ;  /* 0x00001fff02027589 */ /* 0x000e6200000e0000 */
[----:B0-----:R-:W-:Y:S02]  /*0090*/  R2UR UR4, R3 ;  /* 0x00000000030472ca */ /* 0x001fe400000e0000 */
[----:B-1----:R-:W-:-:S11]  /*00a0*/  R2UR UR6, R2 ;  /* 0x00000000020672ca */ /* 0x002fd600000e0000 */
[----:B------:R-:W-:Y:S02]  /*00b0*/  USHF.R.S32.HI UR5, URZ, 0x1f, UR4 ;  /* 0x0000001f3f057899 */ /* 0x000fe40008011404 */
[----:B------:R-:W-:Y:S02]  /*00c0*/  ISETP.NE.OR P0, PT, RZ, UR4, !P0 ;  /* 0x00000004ff007c0c */ /* 0x000fe4000c705670 */
[----:B------:R-:W-:-:S04]  /*00d0*/  ULEA.HI UR5, UR5, UR4, URZ, 0x2 ;  /* 0x0000000405057291 */ /* 0x000fc8000f8f103f */
[----:B------:R-:W-:-:S04]  /*00e0*/  ULOP3.LUT UR5, UR5, 0xfffffffc, URZ, 0xc0, !UPT ;  /* 0xfffffffc05057892 */ /* 0x000fc8000f8ec03f */
[----:B------:R-:W-:-:S03]  /*00f0*/  UIADD3 UR8, UR4, -UR5, URZ ;  /* 0x8000000504087290 */ /* 0x000fc6000fffe03f */
[----:B------:R-:W-:Y:S09]  /*0100*/  @P0 BRA `(.L_x_1) ;  /* 0x0000000000200947 */ /* 0x000ff20003800000 */
[----:B------:R-:W-:Y:S02]  /*0110*/  ULDC.64 UR4, c[0x0][0x198] ;  /* 0x0000660000047ab9 */ /* 0x000fe40000000a00 */
[----:B------:R-:W-:Y:S02]  /*0120*/  UIADD3 UR10, UP0, UR4, 0xf0, URZ ;  /* 0x000000f0040a7890 */ /* 0x000fe4000ff1e03f */
[----:B------:R-:W-:Y:S02]  /*0130*/  UIADD3 UR4, UP1, UR4, 0x1f0, URZ ;  /* 0x000001f004047890 */ /* 0x000fe4000ff3e03f */
[----:B------:R-:W-:Y:S02]  /*0140*/  UIADD3.X UR11, URZ, UR5, URZ, UP0, !UPT ;  /* 0x000000053f0b7290 */ /* 0x000fe400087fe43f */
[----:B------:R-:W-:-:S07]  /*0150*/  UIADD3.X UR5, URZ, UR5, URZ, UP1, !UPT ;  /* 0x000000053f057290 */ /* 0x000fce0008ffe43f */
[----:B------:R0:W-:Y:S02]  /*0160*/  UTMACCTL.PF [UR10] ;  /* 0x000000000a0079b9 */ /* 0x0001e40008040000 */
[----:B------:R0:W-:Y:S02]  /*0170*/  UTMACCTL.PF [UR4] ;  /* 0x00000000040079b9 */ /* 0x0001e40008040000 */
[----:B0-----:R-:W-:Y:S01]  /*0180*/  NOP ;  /* 0x0000000000007918 */ /* 0x001fe20000000000 */
.L_x_1:
[----:B------:R-:W-:Y:S05]  /*0190*/  BSYNC B0 ;  /* 0x0000000000007941 */ /* 0x000fea0003800000 */
.L_x_0:
[----:B------:R-:W0:Y:S01]  /*01a0*/  SHFL.IDX PT, R3, R0, RZ, 0x1f ;  /* 0x00001fff00037589 */ /* 0x000e2200000e0000 */
[----:B------:R-:W-:Y:S01]  /*01b0*/  UISETP.NE.AND UP0, UPT, UR8, 0x3, UPT ;  /* 0x000000030800788c */ /* 0x000fe2000bf05270 */
[----:B------:R-:W-:Y:S01]  /*01c0*/  SHF.R.S32.HI R2, RZ, 0x1f, R4 ;  /* 0x0000001fff027819 */ /* 0x000fe20000011404 */
[----:B------:R-:W-:Y:S02]  /*01d0*/  UIADD3 UR10, UR6, -0x1, URZ ;  /* 0xffffffff060a7890 */ /* 0x000fe4000fffe03f */
[----:B------:R-:W-:Y:S01]  /*01e0*/  ISETP.NE.AND P1, PT, RZ, UR6, PT ;  /* 0x00000006ff007c0c */ /* 0x000fe2000bf25270 */
[----:B------:R-:W-:Y:S01]  /*01f0*/  UISETP.EQ.OR UP0, UPT, UR8, URZ, !UP0 ;  /* 0x0000003f0800728c */ /* 0x000fe2000c702670 */
[----:B------:R-:W-:Y:S01]  /*0200*/  LEA.HI R2, R2, R4, RZ, 0x7 ;  /* 0x0000000402027211 */ /* 0x000fe200078f38ff */
[----:B------:R-:W-:Y:S02]  /*0210*/  UISETP.GE.U32.AND UP1, UPT, UR10, 0x2, UPT ;  /* 0x000000020a00788c */ /* 0x000fe4000bf26070 */
[----:B------:R-:W-:-:S04]  /*0220*/  UISETP.EQ.AND UP0, UPT, UR6, URZ, UP0 ;  /* 0x0000003f0600728c */ /* 0x000fc80008702270 */
[----:B------:R-:W-:-:S04]  /*0230*/  USEL UR13, URZ, 0x1, !UP0 ;  /* 0x000000013f0d7887 */ /* 0x000fc8000c000000 */
[----:B------:R-:W-:Y:S01]  /*0240*/  USEL UR13, UR13, 0x2, UP1 ;  /* 0x000000020d0d7887 */ /* 0x000fe20008800000 */
[----:B0-----:R-:W-:-:S13]  /*0250*/  ISETP.NE.AND P0, PT, R3, RZ, PT ;  /* 0x000000ff0300720c */ /* 0x001fda0003f05270 */
[----:B------:R-:W-:Y:S05]  /*0260*/  @P0 BRA `(.L_x_2) ;  /* 0x00000000008c0947 */ /* 0x000fea0003800000 */
[----:B------:R-:W-:Y:S01]  /*0270*/  ELECT P0, URZ, PT ;  /* 0x00000000003f782f */ /* 0x000fe20003800000 */
[----:B------:R-:W-:-:S12]  /*0280*/  BSSY B0, `(.L_x_2) ;  /* 0x0000021000007945 */ /* 0x000fd80003800000 */
[----:B------:R-:W-:Y:S05]  /*0290*/  @!P0 BRA `(.L_x_3) ;  /* 0x00000000007c8947 */ /* 0x000fea0003800000 */
[----:B------:R-:W0:Y:S01]  /*02a0*/  S2UR UR9, SR_CgaCtaId ;  /* 0x00000000000979c3 */ /* 0x000e220000008800 */
[----:B------:R-:W-:Y:S01]  /*02b0*/  UMOV UR4, 0x400 ;  /* 0x0000040000047882 */ /* 0x000fe20000000000 */
[----:B------:R-:W-:Y:S01]  /*02c0*/  UMOV UR5, 0x1 ;  /* 0x0000000100057882 */ /* 0x000fe20000000000 */
[----:B------:R-:W-:Y:S02]  /*02d0*/  UMOV UR6, 0x8 ;  /* 0x0000000800067882 */ /* 0x000fe40000000000 */
[----:B------:R-:W-:-:S04]  /*02e0*/  UIADD3 UR6, -UR6, 0x100000, URZ ;  /* 0x0010000006067890 */ /* 0x000fc8000fffe13f */
[----:B------:R-:W-:Y:S02]  /*02f0*/  USHF.L.U32 UR7, UR6, 0xb, URZ ;  /* 0x0000000b06077899 */ /* 0x000fe4000800063f */
[----:B------:R-:W-:Y:S02]  /*0300*/  USHF.L.U32 UR6, UR6, 0x1, URZ ;  /* 0x0000000106067899 */ /* 0x000fe4000800063f */
[----:B0-----:R-:W-:Y:S02]  /*0310*/  ULEA UR9, UR9, UR4, 0x18 ;  /* 0x0000000409097291 */ /* 0x001fe4000f8ec03f */
[----:B------:R-:W-:-:S04]  /*0320*/  UIADD3 UR4, -UR5, 0x100000, URZ ;  /* 0x0010000005047890 */ /* 0x000fc8000fffe13f */
[----:B------:R-:W-:Y:S02]  /*0330*/  USHF.L.U32 UR5, UR4, 0xb, URZ ;  /* 0x0000000b04057899 */ /* 0x000fe4000800063f */
[----:B------:R-:W-:Y:S01]  /*0340*/  USHF.L.U32 UR4, UR4, 0x1, URZ ;  /* 0x0000000104047899 */ /* 0x000fe2000800063f */
[----:B------:R-:W0:Y:S11]  /*0350*/  FENCE.VIEW.ASYNC.S ;  /* 0x00000000000073c6 */ /* 0x000e360000000000 */
[----:B0-----:R0:W1:Y:S01]  /*0360*/  SYNCS.EXCH.64 URZ, [UR9], UR4 ;  /* 0x00000004093f75b2 */ /* 0x0010620008000100 */
[----:B------:R0:W2:Y:S01]  /*0370*/  SYNCS.EXCH.64 URZ, [UR9+0x48], UR6 ;  /* 0x00004806093f75b2 */ /* 0x0000a20008000100 */
[----:B------:R0:W3:Y:S01]  /*0380*/  SYNCS.EXCH.64 URZ, [UR9+0x8], UR4 ;  /* 0x00000804093f75b2 */ /* 0x0000e20008000100 */
[----:B------:R0:W4:Y:S01]  /*0390*/  SYNCS.EXCH.64 URZ, [UR9+0x50], UR6 ;  /* 0x00005006093f75b2 */ /* 0x0001220008000100 */
[----:B------:R0:W0:Y:S01]  /*03a0*/  SYNCS.EXCH.64 URZ, [UR9+0x10], UR4 ;  /* 0x00001004093f75b2 */ /* 0x0000220008000100 */
        /* <DEDUP_REMOVED lines=13> */
[----:B------:R-:W-:Y:S01]  /*0480*/  NOP ;  /* 0x0000000000007918 */ /* 0x000fe20000000000 */
.L_x_3:
[----:B0-----:R-:W-:Y:S05]  /*0490*/  BSYNC B0 ;  /* 0x0000000000007941 */ /* 0x001fea0003800000 */
.L_x_2:
[----:B------:R-:W0:Y:S01]  /*04a0*/  SHFL.IDX PT, R0, R0, RZ, 0x1f ;  /* 0x00001fff00007589 */ /* 0x000e2200000e0000 */
[----:B------:R-:W5:Y:S01]  /*04b0*/  S2UR UR9, SR_CTAID.X ;  /* 0x00000000000979c3 */ /* 0x000f620000002500 */
[----:B------:R-:W-:Y:S02]  /*04c0*/  LOP3.LUT R2, R2, 0xffffff80, RZ, 0xc0, !PT ;  /* 0xffffff8002027812 */ /* 0x000fe400078ec0ff */
[----:B------:R-:W-:Y:S02]  /*04d0*/  ELECT P0, URZ, PT ;  /* 0x00000000003f782f */ /* 0x000fe40003800000 */
[----:B------:R-:W-:Y:S01]  /*04e0*/  SHF.R.S32.HI R8, RZ, 0x1f, R3 ;  /* 0x0000001fff087819 */ /* 0x000fe20000011403 */
[----:B------:R-:W-:Y:S01]  /*04f0*/  ULDC UR4, c[0x0][0x150] ;  /* 0x0000540000047ab9 */ /* 0x000fe20000000800 */
[----:B------:R-:W-:Y:S01]  /*0500*/  NOP ;  /* 0x0000000000007918 */ /* 0x000fe20000000000 */
[----:B------:R-:W-:Y:S01]  /*0510*/  IMAD.IADD R4, R4, 0x1, -R2 ;  /* 0x0000000104047824 */ /* 0x000fe200078e0a02 */
[----:B------:R-:W-:Y:S01]  /*0520*/  LEA.HI R8, R8, R3, RZ, 0x2 ;  /* 0x0000000308087211 */ /* 0x000fe200078f10ff */
[----:B------:R-:W1:Y:S01]  /*0530*/  S2R R2, SR_CTAID.Y ;  /* 0x0000000000027919 */ /* 0x000e620000002600 */
[----:B------:R-:W2:Y:S01]  /*0540*/  LDC R9, c[0x0][0x144] ;  /* 0x00005100ff097b82 */ /* 0x000ea20000000800 */
[----:B------:R-:W-:Y:S01]  /*0550*/  NOP ;  /* 0x0000000000007918 */ /* 0x000fe20000000000 */
[----:B------:R-:W-:-:S02]  /*0560*/  SHF.R.S32.HI R5, RZ, 0x1f, R4 ;  /* 0x0000001fff057819 */ /* 0x000fc40000011404 */
[----:B------:R-:W-:Y:S02]  /*0570*/  LOP3.LUT R8, R8, 0x3ffffffc, RZ, 0xc0, !PT ;  /* 0x3ffffffc08087812 */ /* 0x000fe400078ec0ff */
[----:B------:R-:W-:Y:S02]  /*0580*/  LEA.HI R5, R5, R4, RZ, 0x3 ;  /* 0x0000000405057211 */ /* 0x000fe400078f18ff */
[----:B------:R-:W3:Y:S01]  /*0590*/  LDC R11, c[0x0][0x148] ;  /* 0x00005200ff0b7b82 */ /* 0x000ee20000000800 */
[----:B------:R-:W-:Y:S01]  /*05a0*/  IMAD.IADD R8, R3, 0x1, -R8 ;  /* 0x0000000103087824 */ /* 0x000fe200078e0a08 */
[--C-:B------:R-:W-:Y:S02]  /*05b0*/  SHF.R.S32.HI R6, RZ, 0x3, R5.reuse ;  /* 0x00000003ff067819 */ /* 0x100fe40000011405 */
[----:B------:R-:W-:Y:S02]  /*05c0*/  SHF.R.S32.HI R5, RZ, 0x1f, R5 ;  /* 0x0000001fff057819 */ /* 0x000fe40000011405 */
[----:B0-----:R-:W-:-:S02]  /*05d0*/  ISETP.NE.OR P0, PT, R0, RZ, !P0 ;  /* 0x000000ff0000720c */ /* 0x001fc40004705670 */
[----:B------:R-:W-:Y:S02]  /*05e0*/  LEA.HI R5, R5, R6, RZ, 0x2 ;  /* 0x0000000605057211 */ /* 0x000fe400078f10ff */
[----:B-----5:R-:W-:Y:S02]  /*05f0*/  I2FP.F32.U32 R0, UR9 ;  /* 0x0000000900007c45 */ /* 0x020fe40008201000 */
[----:B------:R-:W-:-:S03]  /*0600*/  LOP3.LUT R5, R5, 0xfffffffc, RZ, 0xc0, !PT ;  /* 0xfffffffc05057812 */ /* 0x000fc600078ec0ff */
[----:B------:R-:W-:Y:S01]  /*0610*/  FMUL R7, R0, UR4 ;  /* 0x0000000400077c20 */ /* 0x000fe20008400000 */
[----:B------:R-:W-:Y:S01]  /*0620*/  ULDC UR4, c[0x0][0x154] ;  /* 0x0000550000047ab9 */ /* 0x000fe20000000800 */
[----:B------:R-:W-:Y:S02]  /*0630*/  IMAD.IADD R5, R6, 0x1, -R5 ;  /* 0x0000000106057824 */ /* 0x000fe400078e0a05 */
[----:B------:R-:W-:Y:S01]  /*0640*/  VOTEU.ALL UP0, P0 ;  /* 0x00000000003f7886 */ /* 0x000fe20000000000 */
[----:B------:R-:W-:Y:S01]  /*0650*/  VOTEU.ALL UP1, P0 ;  /* 0x00000000003f7886 */ /* 0x000fe20000020000 */
[----:B------:R-:W0:Y:S01]  /*0660*/  F2I.U32.TRUNC.NTZ R7, R7 ;  /* 0x0000000700077305 */ /* 0x000e22000020f000 */
[----:B------:R-:W-:Y:S01]  /*0670*/  IMAD R5, R8, 0x4, R5 ;  /* 0x0000000408057824 */ /* 0x000fe200078e0205 */
[----:B-1----:R-:W-:Y:S01]  /*0680*/  I2FP.F32.U32 R8, R2 ;  /* 0x0000000200087245 */ /* 0x002fe20000201000 */
[----:B------:R-:W1:Y:S01]  /*0690*/  @!UP0 S2UR UR7, SR_CgaCtaId ;  /* 0x00000000000789c3 */ /* 0x000e620000008800 */
[----:B------:R-:W-:-:S02]  /*06a0*/  @!UP0 UMOV UR6, 0x400 ;  /* 0x0000040000068882 */ /* 0x000fc40000000000 */
[----:B------:R-:W-:Y:S01]  /*06b0*/  SHF.R.S32.HI R0, RZ, 0x1f, R5 ;  /* 0x0000001fff007819 */ /* 0x000fe20000011405 */
[----:B------:R-:W-:Y:S01]  /*06c0*/  FMUL R8, R8, UR4 ;  /* 0x0000000408087c20 */ /* 0x000fe20008400000 */
[----:B------:R-:W-:Y:S02]  /*06d0*/  UMOV UR4, 0x20 ;  /* 0x0000002000047882 */ /* 0x000fe40000000000 */
[----:B------:R-:W-:Y:S01]  /*06e0*/  LEA.HI R0, R0, R5, RZ, 0x2 ;  /* 0x0000000500007211 */ /* 0x000fe200078f10ff */
[----:B------:R-:W-:-:S04]  /*06f0*/  @!UP0 UIADD3 UR4, -UR4, 0x100000, URZ ;  /* 0x0010000004048890 */ /* 0x000fc8000fffe13f */
[----:B------:R-:W-:Y:S02]  /*0700*/  @!UP0 USHF.L.U32 UR5, UR4, 0xb, URZ ;  /* 0x0000000b04058899 */ /* 0x000fe4000800063f */
[----:B------:R-:W-:Y:S01]  /*0710*/  @!UP0 USHF.L.U32 UR4, UR4, 0x1, URZ ;  /* 0x0000000104048899 */ /* 0x000fe2000800063f */
[----:B------:R-:W5:Y:S01]  /*0720*/  F2I.U32.TRUNC.NTZ R8, R8 ;  /* 0x0000000800087305 */ /* 0x000f62000020f000 */
[----:B------:R-:W-:Y:S01]  /*0730*/  LOP3.LUT R6, R0, 0xfffffffc, RZ, 0xc0, !PT ;  /* 0xfffffffc00067812 */ /* 0x000fe200078ec0ff */
[----:B0-----:R-:W-:-:S04]  /*0740*/  IMAD.MOV R10, RZ, RZ, -R7 ;  /* 0x000000ffff0a7224 */ /* 0x001fc800078e0a07 */
[----:B--2---:R-:W-:Y:S02]  /*0750*/  IMAD R0, R9, R10, UR9 ;  /* 0x0000000909007e24 */ /* 0x004fe4000f8e020a */
[C---:B------:R-:W-:Y:S02]  /*0760*/  IMAD.IADD R7, R5.reuse, 0x1, -R6 ;  /* 0x0000000105077824 */ /* 0x040fe400078e0a06 */
[----:B------:R-:W-:-:S03]  /*0770*/  IMAD.SHL.U32 R6, R5, 0x4, RZ ;  /* 0x0000000405067824 */ /* 0x000fc600078e00ff */
[----:B------:R-:W-:Y:S01]  /*0780*/  ISETP.NE.AND P2, PT, R7, R0, PT ;  /* 0x000000000700720c */ /* 0x000fe20003f45270 */
[----:B-1----:R-:W-:Y:S01]  /*0790*/  @!UP0 ULEA UR6, UR7, UR6, 0x18 ;  /* 0x0000000607068291 */ /* 0x002fe2000f8ec03f */
[----:B------:R-:W-:Y:S01]  /*07a0*/  LOP3.LUT R13, R5, 0xc, R6, 0x78, !PT ;  /* 0x0000000c050d7812 */ /* 0x000fe200078e7806 */
[----:B-----5:R-:W-:Y:S01]  /*07b0*/  IMAD.MOV R12, RZ, RZ, -R8 ;  /* 0x000000ffff0c7224 */ /* 0x020fe200078e0a08 */
[----:B------:R-:W0:Y:S01]  /*07c0*/  LDC R7, c[0x0][0x140] ;  /* 0x00005000ff077b82 */ /* 0x000e220000000800 */
[----:B------:R-:W-:Y:S01]  /*07d0*/  VOTEU.ALL UP0, P0 ;  /* 0x00000000003f7886 */ /* 0x000fe20000000000 */
[----:B------:R-:W-:Y:S01]  /*07e0*/  LOP3.LUT P0, RZ, R4, 0x7, RZ, 0xc0, !PT ;  /* 0x0000000704ff7812 */ /* 0x000fe2000780c0ff */
[----:B---3--:R-:W-:Y:S01]  /*07f0*/  IMAD R6, R11, R12, R2 ;  /* 0x0000000c0b067224 */ /* 0x008fe200078e0202 */
[----:B------:R1:W-:Y:S01]  /*0800*/  STL [R1+0x7c], R13 ;  /* 0x00007c0d01007387 */ /* 0x0003e20000100800 */
[----:B------:R-:W-:Y:S01]  /*0810*/  IMAD.MOV.U32 R4, RZ, RZ, 0x1 ;  /* 0x00000001ff047424 */ /* 0x000fe200078e00ff */
[----:B------:R-:W-:-:S03]  /*0820*/  ISETP.LT.U32.AND P0, PT, R13, 0x4, !P0 ;  /* 0x000000040d00780c */ /* 0x000fc60004701070 */
[----:B------:R-:W-:Y:S01]  /*0830*/  @P2 SHF.R.S32.HI R5, RZ, 0x1f, R13 ;  /* 0x0000001fff052819 */ /* 0x000fe2000001140d */
[----:B------:R-:W2:Y:S02]  /*0840*/  FENCE.VIEW.ASYNC.S ;  /* 0x00000000000073c6 */ /* 0x000ea40000000000 */
[----:B--2---:R1:W2:Y:S01]  /*0850*/  @!UP0 SYNCS.EXCH.64 URZ, [UR6+0xa0], UR4 ;  /* 0x0000a004063f85b2 */ /* 0x0042a20008000100 */
[----:B------:R-:W-:-:S04]  /*0860*/  @P2 LEA.HI R5, R5, R13, RZ, 0x2 ;  /* 0x0000000d05052211 */ /* 0x000fc800078f10ff */
[----:B------:R-:W-:-:S04]  /*0870*/  @P2 SHF.R.S32.HI R5, RZ, 0x2, R5 ;  /* 0x00000002ff052819 */ /* 0x000fc80000011405 */
[----:B------:R-:W-:Y:S02]  /*0880*/  @P2 ISETP.NE.AND P3, PT, R5, R6, PT ;  /* 0x000000060500220c */ /* 0x000fe40003f65270 */
[----:B------:R-:W-:Y:S02]  /*0890*/  SEL R5, RZ, 0x1, !P0 ;  /* 0x00000001ff057807 */ /* 0x000fe40004000000 */
[----:B------:R-:W-:Y:S01]  /*08a0*/  @P2 SEL R4, RZ, 0x1, P3 ;  /* 0x00000001ff042807 */ /* 0x000fe20001800000 */
[----:B------:R1:W3:Y:S01]  /*08b0*/  @!UP1 SYNCS.EXCH.64 URZ, [UR6+0xa8], UR4 ;  /* 0x0000a804063f95b2 */ /* 0x0002e20008000100 */
[----:B0-----:R-:W-:Y:S01]  /*08c0*/  ISETP.EQ.U32.AND P5, PT, R7, 0x1, PT ;  /* 0x000000010700780c */ /* 0x001fe20003fa2070 */
[----:B------:R-:W-:Y:S01]  /*08d0*/  NOP ;  /* 0x0000000000007918 */ /* 0x000fe20000000000 */
[----:B------:R-:W-:-:S05]  /*08e0*/  LOP3.LUT R4, R4, R5, RZ, 0xc0, !PT ;  /* 0x0000000504047212 */ /* 0x000fca00078ec0ff */
[----:B------:R1:W-:Y:S06]  /*08f0*/  STL [R1+0x78], R4 ;  /* 0x0000780401007387 */ /* 0x0003ec0000100800 */
[----:B--23--:R-:W-:Y:S05]  /*0900*/  @!P5 BRA `(.L_x_4) ;  /* 0x000000000008d947 */ /* 0x00cfea0003800000 */
[----:B----4-:R-:W-:Y:S01]  /*0910*/  UCGABAR_ARV ;  /* 0x00000000000079c7 */ /* 0x010fe20008000000 */
[----:B------:R-:W-:Y:S05]  /*0920*/  BRA `(.L_x_5) ;  /* 0x0000000000047947 */ /* 0x000fea0003800000 */
.L_x_4:
[----:B----4-:R-:W-:Y:S01]  /*0930*/  NOP ;  /* 0x0000000000007918 */ /* 0x010fe20000000000 */
.L_x_5:
[----:B------:R-:W0:Y:S01]  /*0940*/  LDC R3, c[0x0][0x65c] ;  /* 0x00019700ff037b82 */ /* 0x000e220000000800 */
[----:B-1----:R-:W-:Y:S02]  /*0950*/  IMAD.U32 R4, RZ, RZ, UR9 ;  /* 0x00000009ff047e24 */ /* 0x002fe4000f8e00ff */
[----:B------:R-:W-:Y:S01]  /*0960*/  IMAD.MOV.U32 R5, RZ, RZ, RZ ;  /* 0x000000ffff057224 */ /* 0x000fe200078e00ff */
[----:B0-----:R-:W-:-:S13]  /*0970*/  ISETP.NE.AND P4, PT, R3, 0x1, PT ;  /* 0x000000010300780c */ /* 0x001fda0003f85270 */
[----:B------:R-:W0:Y:S01]  /*0980*/  @P4 LDC R7, c[0x0][0x10] ;  /* 0x00000400ff074b82 */ /* 0x000e220000000800 */
[----:B------:R-:W-:Y:S02]  /*0990*/  @P4 IMAD.MOV.U32 R3, RZ, RZ, RZ ;  /* 0x000000ffff034224 */ /* 0x000fe400078e00ff */
[----:B------:R-:W-:-:S05]  /*09a0*/  @P4 IMAD.MOV.U32 R13, RZ, RZ, RZ ;  /* 0x000000ffff0d4224 */ /* 0x000fca00078e00ff */
[----:B------:R-:W1:Y:S01]  /*09b0*/  @!P4 LDC R9, c[0x0][0xc] ;  /* 0x00000300ff09cb82 */ /* 0x000e620000000800 */
[----:B0-----:R-:W-:-:S04]  /*09c0*/  @P4 IMAD.WIDE.U32 R6, R7, UR9, R2 ;  /* 0x0000000907064c25 */ /* 0x001fc8000f8e0002 */
[----:B------:R-:W-:Y:S02]  /*09d0*/  @P4 IMAD.MOV.U32 R19, RZ, RZ, R6 ;  /* 0x000000ffff134224 */ /* 0x000fe400078e0006 */
[----:B------:R-:W-:Y:S02]  /*09e0*/  @P4 IMAD.IADD R23, R7, 0x1, R13 ;  /* 0x0000000107174824 */ /* 0x000fe400078e020d */
[----:B-1----:R-:W-:-:S04]  /*09f0*/  @!P4 IMAD.WIDE.U32 R4, R2, R9, R4 ;  /* 0x000000090204c225 */ /* 0x002fc800078e0004 */
[----:B------:R-:W-:Y:S02]  /*0a00*/  @!P4 IMAD.MOV.U32 R19, RZ, RZ, R4 ;  /* 0x000000ffff13c224 */ /* 0x000fe400078e0004 */
[----:B------:R-:W-:-:S03]  /*0a10*/  @!P4 IMAD.MOV.U32 R23, RZ, RZ, R5 ;  /* 0x000000ffff17c224 */ /* 0x000fc600078e0005 */
[----:B------:R0:W-:Y:S04]  /*0a20*/  STL [R1+0x84], R19 ;  /* 0x0000841301007387 */ /* 0x0001e80000100800 */
[----:B------:R0:W-:Y:S01]  /*0a30*/  STL [R1+0x80], R23 ;  /* 0x0000801701007387 */ /* 0x0001e20000100800 */
[----:B------:R-:W-:Y:S05]  /*0a40*/  @!P5 BRA `(.L_x_6) ;  /* 0x00000000000cd947 */ /* 0x000fea0003800000 */
[----:B------:R-:W-:Y:S01]  /*0a50*/  UCGABAR_WAIT ;  /* 0x0000000000007dc7 */ /* 0x000fe20008000000 */
[----:B------:R-:W-:Y:S01]  /*0a60*/  CCTL.IVALL ;  /* 0x00000000ff00798f */ /* 0x000fe20002000000 */
[----:B------:R-:W-:Y:S05]  /*0a70*/  BRA `(.L_x_7) ;  /* 0x0000000000047947 */ /* 0x000fea0003800000 */
.L_x_6:
[----:B------:R-:W-:Y:S06]  /*0a80*/  BAR.SYNC.DEFER_BLOCKING 0x0 ;  /* 0x0000000000007b1d */ /* 0x000fec0000010000 */
.L_x_7:
[----:B------:R-:W-:Y:S05]  /*0a90*/  @!P1 BRA `(.L_x_8) ;  /* 0x000000e400449947 */ /* 0x000fea0003800000 */
[----:B------:R-:W-:-:S06]  /*0aa0*/  UISETP.GT.U32.AND UP0, UPT, UR10, 0x1, UPT ;  /* 0x000000010a00788c */ /* 0x000fcc000bf04070 */
[----:B------:R-:W-:-:S13]  /*0ab0*/  PLOP3.LUT P0, PT, PT, PT, UP0, 0x80, 0x0 ;  /* 0x000000000000781c */ /* 0x000fda0003f0f008 */
[----:B------:R-:W-:Y:S05]  /*0ac0*/  @P0 EXIT ;  /* 0x000000000000094d */ /* 0x000fea0003800000 */
[----:B------:R-:W-:Y:S01]  /*0ad0*/  IMAD.MOV.U32 R6, RZ, RZ, -0x1 ;  /* 0xffffffffff067424 */ /* 0x000fe200078e00ff */
[----:B------:R-:W-:Y:S01]  /*0ae0*/  ULDC.64 UR4, c[0x0][0x650] ;  /* 0x0001940000047ab9 */ /* 0x000fe20000000a00 */
[----:B------:R-:W-:Y:S01]  /*0af0*/  IMAD.MOV.U32 R5, RZ, RZ, -0x1 ;  /* 0xffffffffff057424 */ /* 0x000fe200078e00ff */
[----:B------:R-:W-:Y:S01]  /*0b00*/  ISETP.GE.U32.AND P0, PT, R19, UR4, PT ;  /* 0x0000000413007c0c */ /* 0x000fe2000bf06070 */
[----:B------:R-:W-:Y:S01]  /*0b10*/  UMOV UR22, 0xffffffff ;  /* 0xffffffff00167882 */ /* 0x000fe20000000000 */
[----:B------:R1:W-:Y:S01]  /*0b20*/  STL [R1+0x8c], R6 ;  /* 0x00008c0601007387 */ /* 0x0003e20000100800 */
[----:B------:R-:W-:Y:S02]  /*0b30*/  PRMT R4, RZ, 0x7610, R4 ;  /* 0x00007610ff047816 */ /* 0x000fe40000000004 */
[----:B------:R-:W-:Y:S01]  /*0b40*/  ISETP.GE.U32.AND.EX P0, PT, R23, UR5, PT, P0 ;  /* 0x0000000517007c0c */ /* 0x000fe2000bf06100 */
[----:B------:R1:W-:-:S12]  /*0b50*/  STL [R1+0x88], R5 ;  /* 0x0000880501007387 */ /* 0x0003d80000100800 */
[----:B-1----:R-:W-:Y:S05]  /*0b60*/  @P0 BRA `(.L_x_9) ;  /* 0x0000000400380947 */ /* 0x002fea0003800000 */
[----:B------:R-:W1:Y:S01]  /*0b70*/  LDC.64 R14, c[0x0][0x628] ;  /* 0x00018a00ff0e7b82 */ /* 0x000e620000000a00 */
[----:B------:R-:W-:Y:S02]  /*0b80*/  IMAD.MOV.U32 R4, RZ, RZ, R19 ;  /* 0x000000ffff047224 */ /* 0x000fe400078e0013 */
[----:B------:R-:W-:-:S05]  /*0b90*/  IMAD.MOV.U32 R5, RZ, RZ, R23 ;  /* 0x000000ffff057224 */ /* 0x000fca00078e0017 */
[----:B------:R-:W2:Y:S08]  /*0ba0*/  LDC R10, c[0x0][0x630] ;  /* 0x00018c00ff0a7b82 */ /* 0x000eb00000000800 */
[----:B------:R-:W3:Y:S01]  /*0bb0*/  LDC.64 R16, c[0x0][0x620] ;  /* 0x00018800ff107b82 */ /* 0x000ee20000000a00 */
[----:B-1----:R-:W-:-:S04]  /*0bc0*/  ISETP.NE.U32.AND P0, PT, R14, RZ, PT ;  /* 0x000000ff0e00720c */ /* 0x002fc80003f05070 */
[----:B------:R-:W-:-:S13]  /*0bd0*/  ISETP.NE.AND.EX P0, PT, R15, RZ, PT, P0 ;  /* 0x000000ff0f00720c */ /* 0x000fda0003f05300 */
[----:B--23--:R-:W-:Y:S05]  /*0be0*/  @!P0 BRA `(.L_x_10) ;  /* 0x0000000000288947 */ /* 0x00cfea0003800000 */
[----:B------:R-:W1:Y:S02]  /*0bf0*/  LDC R9, c[0x0][0x634] ;  /* 0x00018d00ff097b82 */ /* 0x000e640000000800 */
[----:B-1----:R-:W-:-:S05]  /*0c00*/  IADD3 R9, P0, R19, R9, RZ ;  /* 0x0000000913097210 */ /* 0x002fca0007f1e0ff */
[----:B------:R-:W-:-:S04]  /*0c10*/  IMAD.X R13, RZ, RZ, R23, P0 ;  /* 0x000000ffff0d7224 */ /* 0x000fc800000e0617 */
[----:B------:R-:W-:-:S04]  /*0c20*/  IMAD.WIDE.U32 R4, R13, R14, RZ ;  /* 0x0000000e0d047225 */ /* 0x000fc800078e00ff */
[----:B------:R-:W-:-:S04]  /*0c30*/  IMAD.WIDE.U32 R6, P0, R9, R15, R4 ;  /* 0x0000000f09067225 */ /* 0x000fc80007800004 */
[----:B------:R-:W-:-:S04]  /*0c40*/  IMAD.WIDE.U32 R4, R9, R14, RZ ;  /* 0x0000000e09047225 */ /* 0x000fc800078e00ff */
[----:B------:R-:W-:Y:S01]  /*0c50*/  IMAD.X R9, RZ, RZ, RZ, P0 ;  /* 0x000000ffff097224 */ /* 0x000fe200000e06ff */
[----:B------:R-:W-:Y:S01]  /*0c60*/  IADD3 RZ, P0, R5, R6, RZ ;  /* 0x0000000605ff7210 */ /* 0x000fe20007f1e0ff */
[----:B------:R-:W-:-:S04]  /*0c70*/  IMAD.MOV.U32 R8, RZ, RZ, R7 ;  /* 0x000000ffff087224 */ /* 0x000fc800078e0007 */
[----:B------:R-:W-:-:S08]  /*0c80*/  IMAD.WIDE.U32.X R4, R13, R15, R8, P0 ;  /* 0x0000000f0d047225 */ /* 0x000fd000000e0408 */
.L_x_10:
[----:B------:R-:W1:Y:S01]  /*0c90*/  LDC.64 R20, c[0x0][0x640] ;  /* 0x00019000ff147b82 */ /* 0x000e620000000a00 */
[-C--:B------:R-:W-:Y:S01]  /*0ca0*/  SHF.R.U64 R22, R4, R10.reuse, R5 ;  /* 0x0000000a04167219 */ /* 0x080fe20000001205 */
[----:B------:R-:W-:Y:S01]  /*0cb0*/  IMAD.MOV.U32 R4, RZ, RZ, R19 ;  /* 0x000000ffff047224 */ /* 0x000fe200078e0013 */
[----:B------:R-:W-:Y:S01]  /*0cc0*/  SHF.R.U32.HI R3, RZ, R10, R5 ;  /* 0x0000000aff037219 */ /* 0x000fe20000011605 */
[----:B------:R-:W-:Y:S01]  /*0cd0*/  IMAD.MOV.U32 R5, RZ, RZ, R23 ;  /* 0x000000ffff057224 */ /* 0x000fe200078e0017 */
[----:B------:R-:W-:Y:S01]  /*0ce0*/  IADD3 R7, P0, RZ, -R22, RZ ;  /* 0x80000016ff077210 */ /* 0x000fe20007f1e0ff */
[----:B0-----:R-:W-:Y:S02]  /*0cf0*/  IMAD R23, R11, R12, R2 ;  /* 0x0000000c0b177224 */ /* 0x001fe400078e0202 */
[----:B------:R-:W0:Y:S01]  /*0d00*/  LDC R8, c[0x0][0x618] ;  /* 0x00018600ff087b82 */ /* 0x000e220000000800 */
[----:B------:R-:W-:Y:S02]  /*0d10*/  IMAD.MOV.U32 R11, RZ, RZ, 0x1 ;  /* 0x00000001ff0b7424 */ /* 0x000fe400078e00ff */
[----:B------:R-:W-:-:S02]  /*0d20*/  IMAD.X R3, RZ, RZ, ~R3, P0 ;  /* 0x000000ffff037224 */ /* 0x000fc400000e0e03 */
[----:B------:R-:W-:-:S03]  /*0d30*/  IMAD.WIDE.U32 R4, R7, R16, R4 ;  /* 0x0000001007047225 */ /* 0x000fc600078e0004 */
[----:B------:R-:W2:Y:S01]  /*0d40*/  LDC R14, c[0x0][0x608] ;  /* 0x00018200ff0e7b82 */ /* 0x000ea20000000800 */
[----:B------:R-:W-:-:S04]  /*0d50*/  IMAD R6, R3, R16, RZ ;  /* 0x0000001003067224 */ /* 0x000fc800078e02ff */
[----:B------:R-:W-:-:S03]  /*0d60*/  IMAD R3, R7, R17, R6 ;  /* 0x0000001107037224 */ /* 0x000fc600078e0206 */
[----:B------:R-:W3:Y:S01]  /*0d70*/  LDC R18, c[0x0][0x658] ;  /* 0x00019600ff127b82 */ /* 0x000ee20000000800 */
[----:B------:R-:W-:Y:S01]  /*0d80*/  IMAD.IADD R3, R5, 0x1, R3 ;  /* 0x0000000105037824 */ /* 0x000fe200078e0203 */
[----:B-1----:R-:W-:Y:S01]  /*0d90*/  ISETP.NE.U32.AND P0, PT, R20, RZ, PT ;  /* 0x000000ff1400720c */ /* 0x002fe20003f05070 */
[----:B------:R-:W-:-:S03]  /*0da0*/  IMAD.MOV.U32 R5, RZ, RZ, -0x1 ;  /* 0xffffffffff057424 */ /* 0x000fc600078e00ff */
[----:B------:R-:W-:Y:S02]  /*0db0*/  ISETP.NE.AND.EX P0, PT, R21, RZ, PT, P0 ;  /* 0x000000ff1500720c */ /* 0x000fe40003f05300 */
[----:B------:R-:W1:Y:S01]  /*0dc0*/  LDC R13, c[0x0][0x600] ;  /* 0x00018000ff0d7b82 */ /* 0x000e620000000800 */
[-CC-:B0-----:R-:W-:Y:S02]  /*0dd0*/  SHF.R.U64 R10, R4, R8.reuse, R3.reuse ;  /* 0x00000008040a7219 */ /* 0x181fe40000001203 */
[----:B------:R-:W-:-:S05]  /*0de0*/  SHF.R.U32.HI R3, RZ, R8, R3 ;  /* 0x00000008ff037219 */ /* 0x000fca0000011603 */
[----:B------:R-:W0:Y:S01]  /*0df0*/  LDC R15, c[0x0][0x648] ;  /* 0x00019200ff0f7b82 */ /* 0x000e220000000800 */
[-CC-:B--2---:R-:W-:Y:S02]  /*0e00*/  SHF.R.U64 R19, R10, R14.reuse, R3.reuse ;  /* 0x0000000e0a137219 */ /* 0x184fe40000001203 */
[----:B------:R-:W-:-:S05]  /*0e10*/  SHF.R.U32.HI R3, RZ, R14, R3 ;  /* 0x0000000eff037219 */ /* 0x000fca0000011603 */
[----:B------:R-:W2:Y:S01]  /*0e20*/  LDC R17, c[0x0][0x638] ;  /* 0x00018e00ff117b82 */ /* 0x000ea20000000800 */
[-C--:B---3--:R-:W-:Y:S02]  /*0e30*/  SHF.L.U32 R2, R5, R18.reuse, RZ ;  /* 0x0000001205027219 */ /* 0x088fe400000006ff */
[--C-:B------:R-:W-:Y:S02]  /*0e40*/  SHF.R.U64 R12, R19, R18, R3.reuse ;  /* 0x00000012130c7219 */ /* 0x100fe40000001203 */
[----:B------:R-:W-:Y:S02]  /*0e50*/  LOP3.LUT R8, RZ, R2, RZ, 0x33, !PT ;  /* 0x00000002ff087212 */ /* 0x000fe400078e33ff */
[----:B------:R-:W-:Y:S01]  /*0e60*/  SHF.R.U32.HI R3, RZ, R18, R3 ;  /* 0x00000012ff037219 */ /* 0x000fe20000011603 */
[----:B------:R-:W3:Y:S01]  /*0e70*/  LDC R16, c[0x0][0x610] ;  /* 0x00018400ff107b82 */ /* 0x000ee20000000800 */
[----:B------:R-:W-:Y:S01]  /*0e80*/  IMAD.MOV.U32 R2, RZ, RZ, R12 ;  /* 0x000000ffff027224 */ /* 0x000fe200078e000c */
[----:B------:R-:W-:Y:S06]  /*0e90*/  @!P0 BRA `(.L_x_11) ;  /* 0x0000000000288947 */ /* 0x000fec0003800000 */
[----:B------:R-:W4:Y:S02]  /*0ea0*/  LDC R7, c[0x0][0x64c] ;  /* 0x00019300ff077b82 */ /* 0x000f240000000800 */
[----:B----4-:R-:W-:-:S05]  /*0eb0*/  IADD3 R7, P0, R12, R7, RZ ;  /* 0x000000070c077210 */ /* 0x010fca0007f1e0ff */
        /* <DEDUP_REMOVED lines=8> */
.L_x_11:
[----:B0-----:R-:W-:Y:S01]  /*0f40*/  SHF.R.U64 R4, R2, R15, R3 ;  /* 0x0000000f02047219 */ /* 0x001fe20000001203 */
[----:B-1----:R-:W-:Y:S01]  /*0f50*/  VIADD R5, R13, 0xffffffff ;  /* 0xffffffff0d057836 */ /* 0x002fe20000000000 */
[----:B------:R-:W-:Y:S02]  /*0f60*/  SHF.L.U32 R2, R11, R18, RZ ;  /* 0x000000120b027219 */ /* 0x000fe400000006ff */
[----:B------:R-:W-:Y:S01]  /*0f70*/  LOP3.LUT R3, R19, R8, RZ, 0xc0, !PT ;  /* 0x0000000813037212 */ /* 0x000fe200078ec0ff */
[----:B------:R-:W-:Y:S01]  /*0f80*/  IMAD.MOV R6, RZ, RZ, -R4 ;  /* 0x000000ffff067224 */ /* 0x000fe200078e0a04 */
[----:B------:R-:W-:Y:S02]  /*0f90*/  SEL R0, R0, R23, !P4 ;  /* 0x0000001700007207 */ /* 0x000fe40006000000 */
[----:B------:R-:W-:Y:S01]  /*0fa0*/  LOP3.LUT R5, R10, R5, RZ, 0xc0, !PT ;  /* 0x000000050a057212 */ /* 0x000fe200078ec0ff */
[----:B------:R-:W-:Y:S01]  /*0fb0*/  IMAD R3, R2, R4, R3 ;  /* 0x0000000402037224 */ /* 0x000fe200078e0203 */
[----:B------:R-:W-:Y:S01]  /*0fc0*/  R2UR UR22, R22 ;  /* 0x00000000161672ca */ /* 0x000fe200000e0000 */
[----:B--2---:R-:W-:-:S02]  /*0fd0*/  IMAD R2, R6, R17, R12 ;  /* 0x0000001106027224 */ /* 0x004fc400078e020c */
[----:B---3--:R-:W-:Y:S02]  /*0fe0*/  IMAD R0, R3, R16, R0 ;  /* 0x0000001003007224 */ /* 0x008fe400078e0200 */
[----:B------:R-:W-:Y:S02]  /*0ff0*/  IMAD R3, R2, R13, R5 ;  /* 0x0000000d02037224 */ /* 0x000fe400078e0205 */
[----:B------:R-:W-:-:S03]  /*1000*/  IMAD.MOV.U32 R4, RZ, RZ, 0x1 ;  /* 0x00000001ff047424 */ /* 0x000fc600078e00ff */
[----:B------:R-:W-:Y:S02]  /*1010*/  SEL R2, R3, R0, !P4 ;  /* 0x0000000003027207 */ /* 0x000fe40006000000 */
[----:B------:R-:W-:-:S03]  /*1020*/  SEL R0, R0, R3, !P4 ;  /* 0x0000000300007207 */ /* 0x000fc60006000000 */
[----:B------:R1:W-:Y:S04]  /*1030*/  STL [R1+0x88], R2 ;  /* 0x0000880201007387 */ /* 0x0003e80000100800 */
[----:B------:R1:W-:Y:S02]  /*1040*/  STL [R1+0x8c], R0 ;  /* 0x00008c0001007387 */ /* 0x0003e40000100800 */
.L_x_9:
[----:B------:R-:W-:-:S08]  /*1050*/  NOP ;  /* 0x0000000000007918 */ /* 0x000fd00000000000 */
[----:B------:R-:W2:Y:S02]  /*1060*/  USETMAXREG.TRY_ALLOC.CTAPOOL UP0, 0xe8 ;  /* 0x000000e8000079c8 */ /* 0x000ea40008000600 */
[----:B--2---:R-:W-:-:S13]  /*1070*/  PLOP3.LUT P0, PT, PT, PT, UP0, 0x80, 0x0 ;  /* 0x000000000000781c */ /* 0x004fda0003f0f008 */
[----:B------:R-:W-:Y:S05]  /*1080*/  @!P0 BRA `(.L_x_9) ;  /* 0xfffffffc00f08947 */ /* 0x000fea000383ffff */
[----:B------:R-:W-:Y:S01]  /*1090*/  ULDC.64 UR4, c[0x0][0x598] ;  /* 0x0001660000047ab9 */ /* 0x000fe20000000a00 */
[----:B------:R-:W-:Y:S01]  /*10a0*/  ULDC.64 UR14, c[0x0][0x208] ;  /* 0x00008200000e7ab9 */ /* 0x000fe20000000a00 */
[----:B------:R-:W-:-:S04]  /*10b0*/  ISETP.NE.U32.AND P0, PT, RZ, UR4, PT ;  /* 0x00000004ff007c0c */ /* 0x000fc8000bf05070 */
[----:B------:R-:W-:-:S13]  /*10c0*/  ISETP.NE.AND.EX P0, PT, RZ, UR5, PT, P0 ;  /* 0x00000005ff007c0c */ /* 0x000fda000bf05300 */
[----:B------:R-:W-:Y:S05]  /*10d0*/  @!P0 BRA `(.L_x_12) ;  /* 0x0000000000208947 */ /* 0x000fea0003800000 */
[----:B-1----:R-:W1:Y:S02]  /*10e0*/  LDC.64 R2, c[0x0][0x598] ;  /* 0x00016600ff027b82 */ /* 0x002e640000000a00 */
[----:B-1----:R-:W2:Y:S02]  /*10f0*/  LDG.E.64 R2, desc[UR14][R2.64] ;  /* 0x0000000e02027981 */ /* 0x002ea4000c1e1b00 */
[----:B--2---:R-:W-:-:S04]  /*1100*/  ISETP.NE.U32.AND P0, PT, R2, RZ, PT ;  /* 0x000000ff0200720c */ /* 0x004fc80003f05070 */
[----:B------:R-:W-:-:S13]  /*1110*/  ISETP.NE.AND.EX P0, PT, R3, RZ, PT, P0 ;  /* 0x000000ff0300720c */ /* 0x000fda0003f05300 */
[----:B------:R-:W-:Y:S05]  /*1120*/  @!P0 BRA `(.L_x_12) ;  /* 0x00000000000c8947 */ /* 0x000fea0003800000 */
[----:B------:R-:W2:Y:S02]  /*1130*/  LD.E R2, desc[UR14][R2.64] ;  /* 0x0000000e02027980 */ /* 0x000ea4000c101900 */
[----:B--2---:R-:W-:Y:S01]  /*1140*/  R2UR UR20, R2 ;  /* 0x00000000021472ca */ /* 0x004fe200000e0000 */
[----:B------:R-:W-:-:S14]  /*1150*/  BRA `(.L_x_13) ;  /* 0x0000000000247947 */ /* 0x000fdc0003800000 */
.L_x_12:
[----:B------:R-:W-:Y:S02]  /*1160*/  ULDC.64 UR4, c[0x0][0x588] ;  /* 0x0001620000047ab9 */ /* 0x000fe40000000a00 */
[----:B------:R-:W-:-:S04]  /*1170*/  ISETP.NE.U32.AND P0, PT, RZ, UR4, PT ;  /* 0x00000004ff007c0c */ /* 0x000fc8000bf05070 */
[----:B------:R-:W-:-:S13]  /*1180*/  ISETP.NE.AND.EX P0, PT, RZ, UR5, PT, P0 ;  /* 0x00000005ff007c0c */ /* 0x000fda000bf05300 */
[----:B------:R-:W-:Y:S05]  /*1190*/  @!P0 BRA `(.L_x_14) ;  /* 0x0000000000108947 */ /* 0x000fea0003800000 */
[----:B-1----:R-:W1:Y:S02]  /*11a0*/  LDC.64 R2, c[0x0][0x588] ;  /* 0x00016200ff027b82 */ /* 0x002e640000000a00 */
[----:B-1----:R-:W2:Y:S02]  /*11b0*/  LDG.E R2, desc[UR14][R2.64] ;  /* 0x0000000e02027981 */ /* 0x002ea4000c1e1900 */
[----:B--2---:R-:W-:Y:S01]  /*11c0*/  R2UR UR20, R2 ;  /* 0x00000000021472ca */ /* 0x004fe200000e0000 */
[----:B------:R-:W-:-:S14]  /*11d0*/  BRA `(.L_x_13) ;  /* 0x0000000000047947 */ /* 0x000fdc0003800000 */
.L_x_14:
[----:B------:R-:W-:-:S05]  /*11e0*/  ULDC UR20, c[0x0][0x580] ;  /* 0x0001600000147ab9 */ /* 0x000fca0000000800 */
.L_x_13:
[----:B------:R-:W-:Y:S02]  /*11f0*/  ULDC.64 UR4, c[0x0][0x5a0] ;  /* 0x0001680000047ab9 */ /* 0x000fe40000000a00 */
        /* <DEDUP_REMOVED lines=11> */
.L_x_15:
        /* <DEDUP_REMOVED lines=8> */
.L_x_17:
[----:B------:R-:W-:-:S05]  /*1330*/  ULDC UR21, c[0x0][0x584] ;  /* 0x0001610000157ab9 */ /* 0x000fca0000000800 */
.L_x_16:
[----:B------:R-:W-:-:S13]  /*1340*/  LOP3.LUT P0, RZ, R4, 0xff, RZ, 0xc0, !PT ;  /* 0x000000ff04ff7812 */ /* 0x000fda000780c0ff */
[----:B------:R-:W-:Y:S05]  /*1350*/  @!P0 EXIT ;  /* 0x000000000000894d */ /* 0x000fea0003800000 */
[----:B------:R-:W-:Y:S01]  /*1360*/  ULDC UR4, c[0x0][0x28c] ;  /* 0x0000a30000047ab9 */ /* 0x000fe20000000800 */
[----:B------:R-:W-:Y:S02]  /*1370*/  ULOP3.LUT UR23, UR13, 0x1, URZ, 0xfc, !UPT ;  /* 0x000000010d177892 */ /* 0x000fe4000f8efc3f */
[----:B------:R-:W-:-:S04]  /*1380*/  UIADD3 UR4, UR4, 0x3f, URZ ;  /* 0x0000003f04047890 */ /* 0x000fc8000fffe03f */
[----:B------:R-:W-:-:S04]  /*1390*/  USHF.R.S32.HI UR5, URZ, 0x1f, UR4 ;  /* 0x0000001f3f057899 */ /* 0x000fc80008011404 */
[----:B------:R-:W-:-:S03]  /*13a0*/  ULEA.HI UR5, UR5, UR4, URZ, 0x6 ;  /* 0x0000000405057291 */ /* 0x000fc6000f8f303f */
[----:B------:R-:W-:Y:S01]  /*13b0*/  UMOV UR4, URZ ;  /* 0x0000003f00047c82 */ /* 0x000fe20008000000 */
[----:B------:R-:W-:-:S03]  /*13c0*/  USHF.R.S32.HI UR9, URZ, 0x6, UR5 ;  /* 0x000000063f097899 */ /* 0x000fc60008011405 */
[----:B------:R-:W-:-:S09]  /*13d0*/  UMOV UR5, URZ ;  /* 0x0000003f00057c82 */ /* 0x000fd20008000000 */
.L_x_300:
[----:B-1----:R-:W1:Y:S01]  /*13e0*/  S2R R0, SR_TID.X ;  /* 0x0000000000007919 */ /* 0x002e620000002100 */
[----:B--2---:R-:W2:Y:S01]  /*13f0*/  S2UR UR17, SR_CgaCtaId ;  /* 0x00000000001179c3 */ /* 0x004ea20000008800 */
[----:B------:R-:W-:Y:S01]  /*1400*/  UMOV UR16, 0x400 ;  /* 0x0000040000107882 */ /* 0x000fe20000000000 */
[----:B------:R-:W-:Y:S01]  /*1410*/  UMOV UR6, URZ ;  /* 0x0000003f00067c82 */ /* 0x000fe20008000000 */
[----:B------:R-:W-:Y:S01]  /*1420*/  STL [R1+0x74], RZ ;  /* 0x000074ff01007387 */ /* 0x000fe20000100800 */
[----:B------:R-:W-:Y:S01]  /*1430*/  UMOV UR7, URZ ;  /* 0x0000003f00077c82 */ /* 0x000fe20008000000 */
[----:B------:R-:W-:Y:S01]  /*1440*/  UMOV UR8, URZ ;  /* 0x0000003f00087c82 */ /* 0x000fe20008000000 */
[----:B------:R-:W-:Y:S01]  /*1450*/  CS2R R4, SRZ ;  /* 0x0000000000047805 */ /* 0x000fe2000001ff00 */
[----:B------:R-:W-:Y:S01]  /*1460*/  STL [R1+0x70], RZ ;  /* 0x000070ff01007387 */ /* 0x000fe20000100800 */
[----:B---3--:R-:W3:Y:S01]  /*1470*/  LDC R2, c[0x0][0x28c] ;  /* 0x0000a300ff027b82 */ /* 0x008ee20000000800 */
[----:B------:R-:W-:-:S02]  /*1480*/  CS2R R6, SRZ ;  /* 0x0000000000067805 */ /* 0x000fc4000001ff00 */
[----:B------:R-:W-:Y:S01]  /*1490*/  CS2R R8, SRZ ;  /* 0x0000000000087805 */ /* 0x000fe2000001ff00 */
[----:B------:R-:W-:Y:S01]  /*14a0*/  STL [R1+0x6c], RZ ;  /* 0x00006cff01007387 */ /* 0x000fe20000100800 */
[----:B------:R-:W-:Y:S02]  /*14b0*/  CS2R R10, SRZ ;  /* 0x00000000000a7805 */ /* 0x000fe4000001ff00 */
[----:B------:R-:W-:Y:S02]  /*14c0*/  CS2R R12, SRZ ;  /* 0x00000000000c7805 */ /* 0x000fe4000001ff00 */
[----:B------:R-:W-:Y:S01]  /*14d0*/  CS2R R14, SRZ ;  /* 0x00000000000e7805 */ /* 0x000fe2000001ff00 */
[----:B------:R-:W-:Y:S01]  /*14e0*/  STL [R1+0x68], RZ ;  /* 0x000068ff01007387 */ /* 0x000fe20000100800 */
[----:B------:R-:W-:Y:S02]  /*14f0*/  CS2R R16, SRZ ;  /* 0x0000000000107805 */ /* 0x000fe4000001ff00 */
[----:B0-----:R-:W-:-:S02]  /*1500*/  CS2R R18, SRZ ;  /* 0x0000000000127805 */ /* 0x001fc4000001ff00 */
[----:B------:R-:W-:Y:S01]  /*1510*/  CS2R R20, SRZ ;  /* 0x0000000000147805 */ /* 0x000fe2000001ff00 */
[----:B------:R-:W-:Y:S01]  /*1520*/  STL [R1+0x64], RZ ;  /* 0x000064ff01007387 */ /* 0x000fe20000100800 */
[----:B------:R-:W-:Y:S02]  /*1530*/  CS2R R22, SRZ ;  /* 0x0000000000167805 */ /* 0x000fe4000001ff00 */
[----:B------:R-:W-:Y:S02]  /*1540*/  CS2R R152, SRZ ;  /* 0x0000000000987805 */ /* 0x000fe4000001ff00 */
[----:B------:R-:W-:Y:S01]  /*1550*/  CS2R R154, SRZ ;  /* 0x00000000009a7805 */ /* 0x000fe2000001ff00 */
[----:B------:R-:W-:Y:S01]  /*1560*/  STL [R1+0x60], RZ ;  /* 0x000060ff01007387 */ /* 0x000fe20000100800 */
[----:B------:R-:W-:Y:S02]  /*1570*/  CS2R R156, SRZ ;  /* 0x00000000009c7805 */ /* 0x000fe4000001ff00 */
[----:B------:R-:W-:-:S02]  /*1580*/  CS2R R158, SRZ ;  /* 0x00000000009e7805 */ /* 0x000fc4000001ff00 */
[----:B------:R-:W-:Y:S01]  /*1590*/  CS2R R160, SRZ ;  /* 0x0000000000a07805 */ /* 0x000fe2000001ff00 */
[----:B------:R-:W-:Y:S01]  /*15a0*/  STL [R1+0x5c], RZ ;  /* 0x00005cff01007387 */ /* 0x000fe20000100800 */
[----:B------:R-:W-:Y:S02]  /*15b0*/  CS2R R162, SRZ ;  /* 0x0000000000a27805 */ /* 0x000fe4000001ff00 */
[----:B------:R-:W-:Y:S02]  /*15c0*/  CS2R R164, SRZ ;  /* 0x0000000000a47805 */ /* 0x000fe4000001ff00 */
[----:B------:R-:W-:Y:S02]  /*15d0*/  CS2R R166, SRZ ;  /* 0x0000000000a67805 */ /* 0x000fe4000001ff00 */
[----:B-1----:R-:W-:Y:S01]  /*15e0*/  LOP3.LUT R0, R0, 0x80, RZ, 0xc0, !PT ;  /* 0x0000008000007812 */ /* 0x002fe200078ec0ff */
[----:B------:R-:W-:Y:S01]  /*15f0*/  STL [R1+0x58], RZ ;  /* 0x000058ff01007387 */ /* 0x000fe20000100800 */
[----:B---3--:R-:W-:-:S02]  /*1600*/  ISETP.GE.AND P0, PT, R2, 0x1, PT ;  /* 0x000000010200780c */ /* 0x008fc40003f06270 */
[----:B------:R-:W-:Y:S02]  /*1610*/  CS2R R2, SRZ ;  /* 0x0000000000027805 */ /* 0x000fe4000001ff00 */
[----:B------:R-:W-:Y:S01]  /*1620*/  SHF.R.U32.HI R0, RZ, 0x7, R0 ;  /* 0x00000007ff007819 */ /* 0x000fe20000011600 */
[----:B------:R-:W-:Y:S01]  /*1630*/  STL [R1+0x54], RZ ;  /* 0x000054ff01007387 */ /* 0x000fe20000100800 */
[----:B------:R-:W-:Y:S02]  /*1640*/  CS2R R168, SRZ ;  /* 0x0000000000a87805 */ /* 0x000fe4000001ff00 */
[----:B------:R-:W-:Y:S02]  /*1650*/  CS2R R170, SRZ ;  /* 0x0000000000aa7805 */ /* 0x000fe4000001ff00 */
[----:B------:R-:W-:Y:S01]  /*1660*/  CS2R R172, SRZ ;  /* 0x0000000000ac7805 */ /* 0x000fe2000001ff00 */
[----:B------:R-:W-:Y:S01]  /*1670*/  STL [R1+0x50], RZ ;  /* 0x000050ff01007387 */ /* 0x000fe20000100800 */
[----:B------:R-:W-:-:S02]  /*1680*/  CS2R R174, SRZ ;  /* 0x0000000000ae7805 */ /* 0x000fc4000001ff00 */
[----:B------:R-:W-:Y:S02]  /*1690*/  CS2R R176, SRZ ;  /* 0x0000000000b07805 */ /* 0x000fe4000001ff00 */
[----:B------:R-:W-:Y:S01]  /*16a0*/  CS2R R178, SRZ ;  /* 0x0000000000b27805 */ /* 0x000fe2000001ff00 */
[----:B------:R-:W0:Y:S01]  /*16b0*/  SHFL.IDX PT, R0, R0, RZ, 0x1f ;  /* 0x00001fff00007589 */ /* 0x000e2200000e0000 */
[----:B------:R-:W-:Y:S02]  /*16c0*/  CS2R R180, SRZ ;  /* 0x0000000000b47805 */ /* 0x000fe4000001ff00 */
[----:B------:R-:W-:Y:S02]  /*16d0*/  CS2R R182, SRZ ;  /* 0x0000000000b67805 */ /* 0x000fe4000001ff00 */
[----:B------:R-:W-:Y:S01]  /*16e0*/  CS2R R184, SRZ ;  /* 0x0000000000b87805 */ /* 0x000fe2000001ff00 */
[----:B------:R1:W-:Y:S01]  /*16f0*/  STL [R1+0x4c], RZ ;  /* 0x00004cff01007387 */ /* 0x0003e20000100800 */
[----:B------:R-:W-:-:S02]  /*1700*/  CS2R R186, SRZ ;  /* 0x0000000000ba7805 */ /* 0x000fc4000001ff00 */
[----:B------:R-:W-:Y:S02]  /*1710*/  CS2R R188, SRZ ;  /* 0x0000000000bc7805 */ /* 0x000fe4000001ff00 */
[----:B------:R-:W-:Y:S01]  /*1720*/  CS2R R190, SRZ ;  /* 0x0000000000be7805 */ /* 0x000fe2000001ff00 */
[----:B------:R1:W-:Y:S01]  /*1730*/  STL [R1+0x48], RZ ;  /* 0x000048ff01007387 */ /* 0x0003e20000100800 */
        /* <DEDUP_REMOVED lines=14> */
[----:B------:R-:W-:Y:S02]  /*1820*/  CS2R R214, SRZ ;  /* 0x0000000000d67805 */ /* 0x000fe4000001ff00 */
[----:B0-----:R-:W-:Y:S01]  /*1830*/  R2UR UR11, R0 ;  /* 0x00000000000b72ca */ /* 0x001fe200000e0000 */
[----:B------:R1:W-:Y:S01]  /*1840*/  STL [R1+0x38], RZ ;  /* 0x000038ff01007387 */ /* 0x0003e20000100800 */
[----:B------:R-:W-:Y:S01]  /*1850*/  IMAD.MOV.U32 R0, RZ, RZ, RZ ;  /* 0x000000ffff007224 */ /* 0x000fe200078e00ff */
[----:B------:R-:W-:Y:S02]  /*1860*/  CS2R R216, SRZ ;  /* 0x0000000000d87805 */ /* 0x000fe4000001ff00 */
[----:B------:R-:W-:Y:S01]  /*1870*/  CS2R R218, SRZ ;  /* 0x0000000000da7805 */ /* 0x000fe2000001ff00 */
[----:B------:R1:W-:Y:S01]  /*1880*/  STL [R1+0x34], RZ ;  /* 0x000034ff01007387 */ /* 0x0003e20000100800 */
[----:B------:R-:W-:-:S02]  /*1890*/  CS2R R220, SRZ ;  /* 0x0000000000dc7805 */ /* 0x000fc4000001ff00 */
[----:B------:R-:W-:Y:S02]  /*18a0*/  CS2R R222, SRZ ;  /* 0x0000000000de7805 */ /* 0x000fe4000001ff00 */
[----:B------:R-:W-:Y:S01]  /*18b0*/  CS2R R224, SRZ ;  /* 0x0000000000e07805 */ /* 0x000fe2000001ff00 */
[----:B------:R1:W-:Y:S01]  /*18c0*/  STL [R1+0x30], RZ ;  /* 0x000030ff01007387 */ /* 0x0003e20000100800 */
[----:B------:R-:W-:Y:S01]  /*18d0*/  IMAD.MOV.U32 R226, RZ, RZ, RZ ;  /* 0x000000ffffe27224 */ /* 0x000fe200078e00ff */
[----:B------:R-:W-:Y:S01]  /*18e0*/  CS2R R88, SRZ ;  /* 0x0000000000587805 */ /* 0x000fe2000001ff00 */
[----:B------:R-:W-:Y:S01]  /*18f0*/  IMAD.U32 R227, RZ, RZ, UR4 ;  /* 0x00000004ffe37e24 */ /* 0x000fe2000f8e00ff */
[----:B------:R1:W-:Y:S01]  /*1900*/  STL [R1+0x2c], RZ ;  /* 0x00002cff01007387 */ /* 0x0003e20000100800 */
[----:B------:R-:W-:Y:S01]  /*1910*/  ULEA.HI UR10, UR11, UR11, URZ, 0x1 ;  /* 0x0000000b0b0a7291 */ /* 0x000fe2000f8f083f */
[----:B------:R-:W-:Y:S02]  /*1920*/  CS2R R90, SRZ ;  /* 0x00000000005a7805 */ /* 0x000fe4000001ff00 */
[----:B------:R-:W-:Y:S01]  /*1930*/  CS2R R92, SRZ ;  /* 0x00000000005c7805 */ /* 0x000fe2000001ff00 */
[----:B------:R1:W-:Y:S01]  /*1940*/  STL [R1+0x28], RZ ;  /* 0x000028ff01007387 */ /* 0x0003e20000100800 */
[----:B------:R-:W-:Y:S01]  /*1950*/  ULOP3.LUT UR12, UR10, 0xffffe, URZ, 0xc0, !UPT ;  /* 0x000ffffe0a0c7892 */ /* 0x000fe2000f8ec03f */
[----:B------:R-:W-:Y:S01]  /*1960*/  CS2R R94, SRZ ;  /* 0x00000000005e7805 */ /* 0x000fe2000001ff00 */
[----:B--2---:R-:W-:Y:S01]  /*1970*/  ULEA UR10, UR17, UR16, 0x18 ;  /* 0x00000010110a7291 */ /* 0x004fe2000f8ec03f */
[----:B------:R1:W-:Y:S01]  /*1980*/  STL [R1+0x24], RZ ;  /* 0x000024ff01007387 */ /* 0x0003e20000100800 */
[----:B------:R-:W-:Y:S01]  /*1990*/  UIADD3 UR12, UR11, -UR12, URZ ;  /* 0x8000000c0b0c7290 */ /* 0x000fe2000fffe03f */
[----:B------:R-:W-:-:S02]  /*19a0*/  CS2R R96, SRZ ;  /* 0x0000000000607805 */ /* 0x000fc4000001ff00 */
[----:B------:R-:W-:Y:S01]  /*19b0*/  CS2R R98, SRZ ;  /* 0x0000000000627805 */ /* 0x000fe2000001ff00 */
[----:B------:R1:W-:Y:S01]  /*19c0*/  STL [R1+0x20], RZ ;  /* 0x000020ff01007387 */ /* 0x0003e20000100800 */
[----:B------:R-:W-:Y:S01]  /*19d0*/  ULEA UR12, UR12, UR10, 0xc ;  /* 0x0000000a0c0c7291 */ /* 0x000fe2000f8e603f */
[----:B------:R-:W-:Y:S02]  /*19e0*/  CS2R R100, SRZ ;  /* 0x0000000000647805 */ /* 0x000fe4000001ff00 */
[----:B------:R-:W-:Y:S01]  /*19f0*/  CS2R R102, SRZ ;  /* 0x0000000000667805 */ /* 0x000fe2000001ff00 */
[----:B------:R1:W-:Y:S01]  /*1a00*/  STL [R1+0x1c], RZ ;  /* 0x00001cff01007387 */ /* 0x0003e20000100800 */
[----:B------:R-:W-:Y:S01]  /*1a10*/  UIADD3 UR12, UR12, 0x180, URZ ;  /* 0x000001800c0c7890 */ /* 0x000fe2000fffe03f */
[----:B------:R-:W-:Y:S02]  /*1a20*/  CS2R R104, SRZ ;  /* 0x0000000000687805 */ /* 0x000fe4000001ff00 */
[----:B------:R-:W-:Y:S01]  /*1a30*/  CS2R R106, SRZ ;  /* 0x00000000006a7805 */ /* 0x000fe2000001ff00 */
[----:B------:R1:W-:Y:S01]  /*1a40*/  STL [R1+0x18], RZ ;  /* 0x000018ff01007387 */ /* 0x0003e20000100800 */
[----:B------:R-:W-:Y:S01]  /*1a50*/  USHF.R.U32.HI UR11, URZ, 0x4, UR12 ;  /* 0x000000043f0b7899 */ /* 0x000fe2000801160c */
[----:B------:R-:W-:-:S02]  /*1a60*/  CS2R R108, SRZ ;  /* 0x00000000006c7805 */ /* 0x000fc4000001ff00 */
[----:B------:R-:W-:Y:S01]  /*1a70*/  CS2R R110, SRZ ;  /* 0x00000000006e7805 */ /* 0x000fe2000001ff00 */
[----:B------:R1:W-:Y:S01]  /*1a80*/  STL [R1+0x14], RZ ;  /* 0x000014ff01007387 */ /* 0x0003e20000100800 */
[----:B------:R-:W-:Y:S01]  /*1a90*/  ULOP3.LUT UR11, UR11, 0x3fff, URZ, 0xc0, !UPT ;  /* 0x00003fff0b0b7892 */ /* 0x000fe2000f8ec03f */
[----:B------:R-:W-:Y:S01]  /*1aa0*/  CS2R R112, SRZ ;  /* 0x0000000000707805 */ /* 0x000fe2000001ff00 */
[----:B------:R-:W-:Y:S01]  /*1ab0*/  UMOV UR12, UR5 ;  /* 0x00000005000c7c82 */ /* 0x000fe20008000000 */
        /* <DEDUP_REMOVED lines=16> */
[----:B------:R1:W-:Y:S01]  /*1bc0*/  STL [R1], RZ ;  /* 0x000000ff01007387 */ /* 0x0003e20000100800 */
[----:B------:R-:W-:Y:S02]  /*1bd0*/  CS2R R138, SRZ ;  /* 0x00000000008a7805 */ /* 0x000fe4000001ff00 */
[----:B------:R-:W-:Y:S02]  /*1be0*/  CS2R R140, SRZ ;  /* 0x00000000008c7805 */ /* 0x000fe4000001ff00 */
[----:B------:R-:W-:Y:S02]  /*1bf0*/  CS2R R142, SRZ ;  /* 0x00000000008e7805 */ /* 0x000fe4000001ff00 */
[----:B------:R-:W-:-:S02]  /*1c00*/  CS2R R144, SRZ ;  /* 0x0000000000907805 */ /* 0x000fc4000001ff00 */
[----:B------:R-:W-:Y:S02]  /*1c10*/  CS2R R146, SRZ ;  /* 0x0000000000927805 */ /* 0x000fe4000001ff00 */
[----:B------:R-:W-:Y:S02]  /*1c20*/  CS2R R148, SRZ ;  /* 0x0000000000947805 */ /* 0x000fe4000001ff00 */
[----:B------:R-:W-:Y:S02]  /*1c30*/  CS2R R150, SRZ ;  /* 0x0000000000967805 */ /* 0x000fe4000001ff00 */
[----:B------:R-:W-:Y:S02]  /*1c40*/  CS2R R24, SRZ ;  /* 0x0000000000187805 */ /* 0x000fe4000001ff00 */
[----:B----4-:R-:W-:Y:S02]  /*1c50*/  CS2R R26, SRZ ;  /* 0x00000000001a7805 */ /* 0x010fe4000001ff00 */
[----:B------:R-:W-:-:S02]  /*1c60*/  CS2R R28, SRZ ;  /* 0x00000000001c7805 */ /* 0x000fc4000001ff00 */
[----:B------:R-:W-:Y:S02]  /*1c70*/  CS2R R30, SRZ ;  /* 0x00000000001e7805 */ /* 0x000fe4000001ff00 */
[----:B------:R-:W-:Y:S02]  /*1c80*/  CS2R R32, SRZ ;  /* 0x0000000000207805 */ /* 0x000fe4000001ff00 */
        /* <DEDUP_REMOVED lines=26> */
[----:B------:R-:W-:Y:S01]  /*1e30*/  CS2R R86, SRZ ;  /* 0x0000000000567805 */ /* 0x000fe2000001ff00 */
[----:B-1----:R-:W-:Y:S06]  /*1e40*/  @!P0 BRA `(.L_x_18) ;  /* 0x0000001000888947 */ /* 0x002fec0003800000 */
[----:B------:R-:W-:-:S06]  /*1e50*/  UISETP.NE.AND UP0, UPT, UR23, 0x3, UPT ;  /* 0x000000031700788c */ /* 0x000fcc000bf05270 */
[----:B------:R-:W-:-:S13]  /*1e60*/  PLOP3.LUT P1, PT, PT, PT, UP0, 0x80, 0x0 ;  /* 0x000000000000781c */ /* 0x000fda0003f2f008 */
[----:B------:R-:W-:Y:S05]  /*1e70*/  @!P1 BRA `(.L_x_19) ;  /* 0x0000000000049947 */ /* 0x000fea0003800000 */
[----:B------:R-:W-:Y:S01]  /*1e80*/  BPT.TRAP 0x1 ;  /* 0x000000040000795c */ /* 0x000fe20000300000 */
.L_x_19:
[----:B------:R-:W-:Y:S01]  /*1e90*/  ULEA UR6, UR5, UR10, 0x3 ;  /* 0x0000000a05067291 */ /* 0x000fe2000f8e183f */
[----:B------:R-:W-:-:S05]  /*1ea0*/  IMAD.U32 R0, RZ, RZ, UR4 ;  /* 0x00000004ff007e24 */ /* 0x000fca000f8e00ff */
[----:B------:R-:W-:-:S04]  /*1eb0*/  SHF.L.U32 R0, R0, 0x1f, RZ ;  /* 0x0000001f00007819 */ /* 0x000fc800000006ff */
[----:B------:R0:W1:Y:S01]  /*1ec0*/  SYNCS.PHASECHK.TRANS64.TRYWAIT P0, [UR6], R0 ;  /* 0x00000000ff0075a7 */ /* 0x0000620008000146 */
[----:B------:R-:W-:Y:S05]  /*1ed0*/  @!P1 BRA `(.L_x_20) ;  /* 0x0000000000049947 */ /* 0x000fea0003800000 */
[----:B------:R-:W-:Y:S01]  /*1ee0*/  BPT.TRAP 0x1 ;  /* 0x000000040000795c */ /* 0x000fe20000300000 */
.L_x_20:
[----:B-1----:R-:W-:Y:S05]  /*1ef0*/  @P0 BRA `(.L_x_21) ;  /* 0x0000000000080947 */ /* 0x002fea0003800000 */
[----:B------:R-:W1:Y:S02]  /*1f00*/  SYNCS.PHASECHK.TRANS64.TRYWAIT P0, [UR6], R0 ;  /* 0x00000000ff0075a7 */ /* 0x000e640008000146 */
[----:B-1----:R-:W-:Y:S05]  /*1f10*/  @!P0 BRA `(.L_x_22) ;  /* 0x000000e800708947 */ /* 0x002fea0003800000 */
.L_x_21:
[----:B------:R-:W-:Y:S01]  /*1f20*/  UIADD3 UR6, UR10, 0x24180, URZ ;  /* 0x000241800a067890 */ /* 0x000fe2000fffe03f */
[----:B------:R-:W-:Y:S01]  /*1f30*/  WARPGROUP.ARRIVE ;  /* 0x00000000000079c5 */ /* 0x000fe20000000000 */
[----:B------:R-:W-:Y:S01]  /*1f40*/  ULOP3.LUT UR7, UR11, 0x10000, URZ, 0xfc, !UPT ;  /* 0x000100000b077892 */ /* 0x000fe2000f8efc3f */
[----:B------:R2:W-:Y:S01]  /*1f50*/  STL [R1+0x74], RZ ;  /* 0x000074ff01007387 */ /* 0x0005e20000100800 */
[----:B------:R-:W-:Y:S01]  /*1f60*/  USHF.R.U32.HI UR6, URZ, 0x4, UR6 ;  /* 0x000000043f067899 */ /* 0x000fe20008011606 */
[----:B01----:R-:W-:Y:S01]  /*1f70*/  IMAD.MOV.U32 R0, RZ, RZ, RZ ;  /* 0x000000ffff007224 */ /* 0x003fe200078e00ff */
[----:B------:R-:W-:Y:S01]  /*1f80*/  ULEA UR7, UR5, UR7, 0xa ;  /* 0x0000000705077291 */ /* 0x000fe2000f8e503f */
[----:B------:R2:W-:Y:S01]  /*1f90*/  STL [R1+0x70], RZ ;  /* 0x000070ff01007387 */ /* 0x0005e20000100800 */
[----:B------:R-:W-:Y:S01]  /*1fa0*/  ULOP3.LUT UR6, UR6, 0x3fff, URZ, 0xc0, !UPT ;  /* 0x00003fff06067892 */ /* 0x000fe2000f8ec03f */
[----:B------:R-:W-:Y:S01]  /*1fb0*/  CS2R R2, SRZ ;  /* 0x0000000000027805 */ /* 0x000fe2000001ff00 */
[----:B------:R-:W-:Y:S01]  /*1fc0*/  UMOV UR17, 0x80000020 ;  /* 0x8000002000117882 */ /* 0x000fe20000000000 */
[----:B------:R-:W-:Y:S01]  /*1fd0*/  UMOV UR19, 0x80000020 ;  /* 0x8000002000137882 */ /* 0x000fe20000000000 */
[----:B------:R-:W-:Y:S01]  /*1fe0*/  ULOP3.LUT UR6, UR6, 0x10000, URZ, 0xfc, !UPT ;  /* 0x0001000006067892 */ /* 0x000fe2000f8efc3f */
[----:B------:R2:W-:Y:S01]  /*1ff0*/  STL [R1+0x6c], RZ ;  /* 0x00006cff01007387 */ /* 0x0005e20000100800 */
[----:B------:R-:W-:Y:S01]  /*2000*/  UMOV UR16, UR7 ;  /* 0x0000000700107c82 */ /* 0x000fe20008000000 */
[----:B------:R-:W-:Y:S01]  /*2010*/  CS2R R4, SRZ ;  /* 0x0000000000047805 */ /* 0x000fe2000001ff00 */
[----:B------:R-:W-:Y:S01]  /*2020*/  ULEA UR8, UR5, UR6, 0x9 ;  /* 0x0000000605087291 */ /* 0x000fe2000f8e483f */
[----:B------:R2:W-:Y:S01]  /*2030*/  STL [R1+0x68], RZ ;  /* 0x000068ff01007387 */ /* 0x0005e20000100800 */
[----:B------:R-:W-:Y:S01]  /*2040*/  CS2R R6, SRZ ;  /* 0x0000000000067805 */ /* 0x000fe2000001ff00 */
[----:B------:R-:W-:Y:S01]  /*2050*/  UMOV UR6, 0x2 ;  /* 0x0000000200067882 */ /* 0x000fe20000000000 */
[----:B------:R-:W-:Y:S01]  /*2060*/  CS2R R8, SRZ ;  /* 0x0000000000087805 */ /* 0x000fe2000001ff00 */
[----:B------:R2:W-:Y:S01]  /*2070*/  STL [R1+0x64], RZ ;  /* 0x000064ff01007387 */ /* 0x0005e20000100800 */
[----:B------:R-:W-:Y:S01]  /*2080*/  CS2R R10, SRZ ;  /* 0x00000000000a7805 */ /* 0x000fe2000001ff00 */
[----:B------:R-:W-:Y:S01]  /*2090*/  UMOV UR18, UR8 ;  /* 0x0000000800127c82 */ /* 0x000fe20008000000 */
[----:B------:R-:W-:Y:S01]  /*20a0*/  CS2R R12, SRZ ;  /* 0x00000000000c7805 */ /* 0x000fe2000001ff00 */
[----:B------:R-:W-:Y:S01]  /*20b0*/  QGMMA.64x128x32.F32.E5M2.E5M2 R88, gdesc[UR16], RZ, !UPT ;  /* 0x01e00000105879f3 */ /* 0x000fe2000c7038ff */
[----:B------:R-:W-:Y:S01]  /*20c0*/  UIADD3 UR16, UR7, 0x200, URZ ;  /* 0x0000020007107890 */ /* 0x000fe2000fffe03f */
[----:B------:R2:W-:Y:S01]  /*20d0*/  STL [R1+0x60], RZ ;  /* 0x000060ff01007387 */ /* 0x0005e20000100800 */
[----:B------:R-:W-:Y:S01]  /*20e0*/  UMOV UR17, 0x80000020 ;  /* 0x8000002000117882 */ /* 0x000fe20000000000 */
[----:B------:R-:W-:-:S02]  /*20f0*/  CS2R R14, SRZ ;  /* 0x00000000000e7805 */ /* 0x000fc4000001ff00 */
[----:B------:R-:W-:Y:S01]  /*2100*/  CS2R R16, SRZ ;  /* 0x0000000000107805 */ /* 0x000fe2000001ff00 */
[----:B------:R2:W-:Y:S01]  /*2110*/  STL [R1+0x5c], RZ ;  /* 0x00005cff01007387 */ /* 0x0005e20000100800 */
[----:B------:R-:W-:Y:S02]  /*2120*/  CS2R R18, SRZ ;  /* 0x0000000000127805 */ /* 0x000fe4000001ff00 */
[----:B------:R-:W-:Y:S02]  /*2130*/  CS2R R20, SRZ ;  /* 0x0000000000147805 */ /* 0x000fe4000001ff00 */
[----:B------:R-:W-:Y:S01]  /*2140*/  CS2R R22, SRZ ;  /* 0x0000000000167805 */ /* 0x000fe2000001ff00 */
[----:B------:R2:W-:Y:S01]  /*2150*/  STL [R1+0x58], RZ ;  /* 0x000058ff01007387 */ /* 0x0005e20000100800 */
[----:B------:R-:W-:Y:S01]  /*2160*/  CS2R R152, SRZ ;  /* 0x0000000000987805 */ /* 0x000fe2000001ff00 */
[----:B------:R-:W-:Y:S01]  /*2170*/  QGMMA.64x128x32.F32.E5M2.E5M2 R24, gdesc[UR16], RZ, !UPT ;  /* 0x01e00000101879f3 */ /* 0x000fe2000c7038ff */
[----:B------:R-:W-:Y:S01]  /*2180*/  UIADD3 UR16, UR7, 0x2, URZ ;  /* 0x0000000207107890 */ /* 0x000fe2000fffe03f */
[----:B------:R2:W-:Y:S01]  /*2190*/  STL [R1+0x54], RZ ;  /* 0x000054ff01007387 */ /* 0x0005e20000100800 */
[----:B------:R-:W-:Y:S01]  /*21a0*/  UIADD3 UR18, UR8, 0x2, URZ ;  /* 0x0000000208127890 */ /* 0x000fe2000fffe03f */
[----:B------:R-:W-:Y:S01]  /*21b0*/  CS2R R154, SRZ ;  /* 0x00000000009a7805 */ /* 0x000fe2000001ff00 */
[----:B------:R-:W-:Y:S01]  /*21c0*/  UMOV UR17, 0x80000020 ;  /* 0x8000002000117882 */ /* 0x000fe20000000000 */
        /* <DEDUP_REMOVED lines=9> */
[----:B------:R-:W-:Y:S02]  /*2260*/  CS2R R166, SRZ ;  /* 0x0000000000a67805 */ /* 0x000fe4000001ff00 */
        /* <DEDUP_REMOVED lines=39> */
[----:B------:R-:W-:-:S03]  /*24e0*/  IMAD.MOV.U32 R226, RZ, RZ, RZ ;  /* 0x000000ffffe27224 */ /* 0x000fc600078e00ff */
[----:B------:R2:W-:Y:S04]  /*24f0*/  STL [R1+0x1c], RZ ;  /* 0x00001cff01007387 */ /* 0x0005e80000100800 */
[----:B------:R2:W-:Y:S04]  /*2500*/  STL [R1+0x18], RZ ;  /* 0x000018ff01007387 */ /* 0x0005e80000100800 */
[----:B------:R2:W-:Y:S04]  /*2510*/  STL [R1+0x14], RZ ;  /* 0x000014ff01007387 */ /* 0x0005e80000100800 */
[----:B------:R2:W-:Y:S04]  /*2520*/  STL [R1+0x10], RZ ;  /* 0x000010ff01007387 */ /* 0x0005e80000100800 */
[----:B------:R2:W-:Y:S04]  /*2530*/  STL [R1+0xc], RZ ;  /* 0x00000cff01007387 */ /* 0x0005e80000100800 */
[----:B------:R2:W-:Y:S04]  /*2540*/  STL [R1+0x8], RZ ;  /* 0x000008ff01007387 */ /* 0x0005e80000100800 */
[----:B------:R2:W-:Y:S04]  /*2550*/  STL [R1+0x4], RZ ;  /* 0x000004ff01007387 */ /* 0x0005e80000100800 */
[----:B------:R2:W-:Y:S01]  /*2560*/  STL [R1], RZ ;  /* 0x000000ff01007387 */ /* 0x0005e20000100800 */
[----:B------:R-:W-:Y:S01]  /*2570*/  QGMMA.64x128x32.F32.E5M2.E5M2 R88, gdesc[UR16], R88 ;  /* 0x01e00000105879f3 */ /* 0x000fe20008703858 */
[----:B------:R-:W-:Y:S01]  /*2580*/  UIADD3 UR16, UR7, 0x202, URZ ;  /* 0x0000020207107890 */ /* 0x000fe2000fffe03f */
[----:B------:R-:W-:-:S02]  /*2590*/  UMOV UR17, 0x80000020 ;  /* 0x8000002000117882 */ /* 0x000fc40000000000 */
[----:B------:R-:W-:Y:S02]  /*25a0*/  ULDC UR7, c[0x0][0x50c] ;  /* 0x0001430000077ab9 */ /* 0x000fe40000000800 */
[----:B------:R-:W-:-:S04]  /*25b0*/  UISETP.NE.AND UP0, UPT, UR7, 0x2, UPT ;  /* 0x000000020700788c */ /* 0x000fc8000bf05270 */
[----:B------:R-:W-:Y:S02]  /*25c0*/  USEL UR7, URZ, 0x1, UP0 ;  /* 0x000000013f077887 */ /* 0x000fe40008000000 */
[----:B------:R-:W-:Y:S04]  /*25d0*/  QGMMA.64x128x32.F32.E5M2.E5M2 R24, gdesc[UR16], R24, gsb0 ;  /* 0x01e00000101879f3 */ /* 0x000fe80008003818 */
[----:B------:R-:W-:-:S13]  /*25e0*/  ISETP.NE.AND P0, PT, RZ, UR7, PT ;  /* 0x00000007ff007c0c */ /* 0x000fda000bf05270 */
[----:B--2---:R-:W-:Y:S05]  /*25f0*/  @!P0 BRA `(.L_x_23) ;  /* 0x0000000800808947 */ /* 0x004fea0003800000 */
[----:B------:R-:W-:Y:S02]  /*2600*/  WARPGROUP.DEPBAR.LE gsb0, 0x0 ;  /* 0x00008000000079c5 */ /* 0x000fe40000010000 */
[----:B------:R-:W-:-:S01]  /*2610*/  FADD R227, RZ, R58 ;  /* 0x0000003affe37221 */ /* 0x000fc20000000000 */
[----:B------:R-:W-:Y:S01]  /*2620*/  FADD R226, RZ, R88 ;  /* 0x00000058ffe27221 */ /* 0x000fe20000000000 */
[----:B------:R-:W-:-:S01]  /*2630*/  FADD R225, RZ, R89 ;  /* 0x00000059ffe17221 */ /* 0x000fc20000000000 */
[----:B------:R-:W-:Y:S01]  /*2640*/  FADD R224, RZ, R90 ;  /* 0x0000005affe07221 */ /* 0x000fe20000000000 */
[----:B------:R-:W-:-:S01]  /*2650*/  FADD R223, RZ, R91 ;  /* 0x0000005bffdf7221 */ /* 0x000fc20000000000 */
[----:B------:R0:W-:Y:S01]  /*2660*/  STL [R1], R227 ;  /* 0x000000e301007387 */ /* 0x0001e20000100800 */
[----:B------:R-:W-:-:S01]  /*2670*/  FADD R222, RZ, R92 ;  /* 0x0000005cffde7221 */ /* 0x000fc20000000000 */
[----:B------:R-:W-:Y:S01]  /*2680*/  FADD R221, RZ, R93 ;  /* 0x0000005dffdd7221 */ /* 0x000fe20000000000 */
[----:B------:R-:W-:-:S01]  /*2690*/  FADD R220, RZ, R94 ;  /* 0x0000005effdc7221 */ /* 0x000fc20000000000 */
[----:B------:R-:W-:Y:S01]  /*26a0*/  FADD R219, RZ, R95 ;  /* 0x0000005fffdb7221 */ /* 0x000fe20000000000 */
[----:B------:R-:W-:-:S01]  /*26b0*/  FADD R218, RZ, R96 ;  /* 0x00000060ffda7221 */ /* 0x000fc20000000000 */
[----:B------:R-:W-:Y:S01]  /*26c0*/  FADD R217, RZ, R97 ;  /* 0x00000061ffd97221 */ /* 0x000fe20000000000 */
[----:B------:R-:W-:-:S01]  /*26d0*/  FADD R216, RZ, R98 ;  /* 0x00000062ffd87221 */ /* 0x000fc20000000000 */
[----:B------:R-:W-:Y:S01]  /*26e0*/  FADD R215, RZ, R99 ;  /* 0x00000063ffd77221 */ /* 0x000fe20000000000 */
[----:B------:R-:W-:-:S01]  /*26f0*/  FADD R214, RZ, R100 ;  /* 0x00000064ffd67221 */ /* 0x000fc20000000000 */
[----:B0-----:R-:W-:Y:S01]  /*2700*/  FADD R227, RZ, R59 ;  /* 0x0000003bffe37221 */ /* 0x001fe20000000000 */
[----:B------:R-:W-:-:S01]  /*2710*/  FADD R213, RZ, R101 ;  /* 0x00000065ffd57221 */ /* 0x000fc20000000000 */
[----:B------:R-:W-:Y:S01]  /*2720*/  FADD R212, RZ, R102 ;  /* 0x00000066ffd47221 */ /* 0x000fe20000000000 */
[----:B------:R-:W-:-:S01]  /*2730*/  FADD R211, RZ, R103 ;  /* 0x00000067ffd37221 */ /* 0x000fc20000000000 */
[----:B------:R-:W-:Y:S01]  /*2740*/  FADD R210, RZ, R104 ;  /* 0x00000068ffd27221 */ /* 0x000fe20000000000 */
[----:B------:R0:W-:Y:S01]  /*2750*/  STL [R1+0x4], R227 ;  /* 0x000004e301007387 */ /* 0x0001e20000100800 */
        /* <DEDUP_REMOVED lines=93> */
[----:B------:R-:W-:Y:S01]  /*2d30*/  UMOV UR6, URZ ;  /* 0x0000003f00067c82 */ /* 0x000fe20008000000 */
[----:B0-----:R-:W-:-:S05]  /*2d40*/  FADD R227, RZ, R66 ;  /* 0x00000042ffe37221 */ /* 0x001fca0000000000 */
[----:B------:R0:W-:Y:S02]  /*2d50*/  STL [R1+0x20], R227 ;  /* 0x000020e301007387 */ /* 0x0001e40000100800 */
        /* <DEDUP_REMOVED lines=42> */
.L_x_23:
[----:B------:R-:W-:-:S04]  /*3000*/  UIADD3 UR12, UR5, 0x1, URZ ;  /* 0x00000001050c7890 */ /* 0x000fc8000fffe03f */
[----:B------:R-:W-:-:S04]  /*3010*/  UISETP.NE.AND UP0, UPT, UR12, 0x9, UPT ;  /* 0x000000090c00788c */ /* 0x000fc8000bf05270 */
[----:B------:R-:W-:Y:S02]  /*3020*/  USEL UR8, URZ, 0x1, UP0 ;  /* 0x000000013f087887 */ /* 0x000fe40008000000 */
[----:B------:R-:W-:Y:S02]  /*3030*/  USEL UR12, UR12, URZ, UP0 ;  /* 0x0000003f0c0c7287 */ /* 0x000fe40008000000 */
[----:B------:R-:W-:-:S06]  /*3040*/  ULOP3.LUT UR8, UR4, UR8, URZ, 0x3c, !UPT ;  /* 0x0000000804087292 */ /* 0x000fcc000f8e3c3f */
[----:B0-----:R-:W-:Y:S01]  /*3050*/  IMAD.U32 R227, RZ, RZ, UR8 ;  /* 0x00000008ffe37e24 */ /* 0x001fe2000f8e00ff */
[----:B------:R-:W-:-:S06]  /*3060*/  UMOV UR8, 0x1 ;  /* 0x0000000100087882 */ /* 0x000fcc0000000000 */
.L_x_18:
[----:B------:R-:W-:-:S04]  /*3070*/  UISETP.LT.AND UP0, UPT, UR9, 0x1, UPT ;  /* 0x000000010900788c */ /* 0x000fc8000bf01270 */
[----:B------:R-:W-:-:S04]  /*3080*/  USEL UR16, UR9, 0x1, UP0 ;  /* 0x0000000109107887 */ /* 0x000fc80008000000 */
[----:B------:R-:W-:-:S04]  /*3090*/  UIADD3 UR16, UR9, -UR16, URZ ;  /* 0x8000001009107290 */ /* 0x000fc8000fffe03f */
[----:B------:R-:W-:-:S06]  /*30a0*/  UISETP.GE.AND UP0, UPT, UR16, 0x1, UPT ;  /* 0x000000011000788c */ /* 0x000fcc000bf06270 */
[----:B------:R-:W-:-:S13]  /*30b0*/  PLOP3.LUT P0, PT, PT, PT, UP0, 0x80, 0x0 ;  /* 0x000000000000781c */ /* 0x000fda0003f0f008 */
[----:B------:R-:W-:Y:S05]  /*30c0*/  @!P0 BRA `(.L_x_24) ;  /* 0x0000001000c48947 */ /* 0x000fea0003800000 */
[----:B------:R-:W-:Y:S01]  /*30d0*/  IMAD.U32 R228, RZ, RZ, UR16 ;  /* 0x00000010ffe47e24 */ /* 0x000fe2000f8e00ff */
[----:B------:R-:W-:Y:S01]  /*30e0*/  UMOV UR24, UR5 ;  /* 0x0000000500187c82 */ /* 0x000fe20008000000 */
[----:B------:R-:W-:-:S05]  /*30f0*/  ULDC UR25, c[0x0][0x50c] ;  /* 0x0001430000197ab9 */ /* 0x000fca0000000800 */
.L_x_32:
[----:B------:R-:W-:-:S06]  /*3100*/  UISETP.NE.AND UP0, UPT, UR23, 0x3, UPT ;  /* 0x000000031700788c */ /* 0x000fcc000bf05270 */
[----:B------:R-:W-:-:S13]  /*3110*/  PLOP3.LUT P1, PT, PT, PT, UP0, 0x80, 0x0 ;  /* 0x000000000000781c */ /* 0x000fda0003f2f008 */
[----:B-1---5:R-:W-:Y:S05]  /*3120*/  @!P1 BRA `(.L_x_25) ;  /* 0x0000000000049947 */ /* 0x022fea0003800000 */
[----:B------:R-:W-:Y:S01]  /*3130*/  BPT.TRAP 0x1 ;  /* 0x000000040000795c */ /* 0x000fe20000300000 */
.L_x_25:
[----:B------:R-:W0:Y:S01]  /*3140*/  S2UR UR16, SR_CgaCtaId ;  /* 0x00000000001079c3 */ /* 0x000e220000008800 */
[----:B------:R-:W-:Y:S01]  /*3150*/  UMOV UR10, 0x400 ;  /* 0x00000400000a7882 */ /* 0x000fe20000000000 */
[----:B------:R-:W-:Y:S01]  /*3160*/  SHF.L.U32 R229, R227, 0x1f, RZ ;  /* 0x0000001fe3e57819 */ /* 0x000fe200000006ff */
[----:B0-----:R-:W-:-:S04]  /*3170*/  ULEA UR10, UR16, UR10, 0x18 ;  /* 0x0000000a100a7291 */ /* 0x001fc8000f8ec03f */
[----:B------:R-:W-:-:S09]  /*3180*/  ULEA UR16, UR12, UR10, 0x3 ;  /* 0x0000000a0c107291 */ /* 0x000fd2000f8e183f */
[----:B------:R0:W1:Y:S01]  /*3190*/  SYNCS.PHASECHK.TRANS64.TRYWAIT P0, [UR16], R229 ;  /* 0x000000e5ff0075a7 */ /* 0x0000620008000150 */
[----:B------:R-:W-:Y:S05]  /*31a0*/  @!P1 BRA `(.L_x_26) ;  /* 0x0000000000049947 */ /* 0x000fea0003800000 */
[----:B------:R-:W-:Y:S01]  /*31b0*/  BPT.TRAP 0x1 ;  /* 0x000000040000795c */ /* 0x000fe20000300000 */
.L_x_26:
[----:B-1----:R-:W-:Y:S05]  /*31c0*/  @P0 BRA `(.L_x_27) ;  /* 0x0000000000080947 */ /* 0x002fea0003800000 */
[----:B------:R-:W1:Y:S02]  /*31d0*/  SYNCS.PHASECHK.TRANS64.TRYWAIT P0, [UR16], R229 ;  /* 0x000000e5ff0075a7 */ /* 0x000e640008000150 */
[----:B-1----:R-:W-:Y:S05]  /*31e0*/  @!P0 BRA `(.L_x_28) ;  /* 0x000000d400d48947 */ /* 0x002fea0003800000 */
.L_x_27:
[----:B------:R-:W-:Y:S01]  /*31f0*/  UIADD3 UR16, UR10, 0x24180, URZ ;  /* 0x000241800a107890 */ /* 0x000fe2000fffe03f */
[----:B------:R-:W-:Y:S01]  /*3200*/  WARPGROUP.ARRIVE ;  /* 0x00000000000079c5 */ /* 0x000fe20000000000 */
[----:B------:R-:W-:Y:S02]  /*3210*/  UISETP.NE.AND UP0, UPT, UR7, URZ, UPT ;  /* 0x0000003f0700728c */ /* 0x000fe4000bf05270 */
[----:B------:R-:W-:Y:S02]  /*3220*/  USHF.R.U32.HI UR16, URZ, 0x4, UR16 ;  /* 0x000000043f107899 */ /* 0x000fe40008011610 */
[----:B------:R-:W-:Y:S02]  /*3230*/  USEL UR8, UR8, URZ, !UP0 ;  /* 0x0000003f08087287 */ /* 0x000fe4000c000000 */
[----:B------:R-:W-:Y:S02]  /*3240*/  ULOP3.LUT UR16, UR16, 0x3fff, URZ, 0xc0, !UPT ;  /* 0x00003fff10107892 */ /* 0x000fe4000f8ec03f */
[----:B------:R-:W-:-:S02]  /*3250*/  UISETP.NE.U32.AND UP0, UPT, UR8, URZ, UPT ;  /* 0x0000003f0800728c */ /* 0x000fc4000bf05070 */
[----:B------:R-:W-:Y:S02]  /*3260*/  ULOP3.LUT UR7, UR11, 0x10000, URZ, 0xfc, !UPT ;  /* 0x000100000b077892 */ /* 0x000fe4000f8efc3f */
[----:B------:R-:W-:Y:S02]  /*3270*/  ULOP3.LUT UR8, UR16, 0x10000, URZ, 0xfc, !UPT ;  /* 0x0001000010087892 */ /* 0x000fe4000f8efc3f */
[----:B------:R-:W-:Y:S02]  /*3280*/  ULEA UR7, UR12, UR7, 0xa ;  /* 0x000000070c077291 */ /* 0x000fe4000f8e503f */
[----:B------:R-:W-:Y:S01]  /*3290*/  ULEA UR8, UR12, UR8, 0x9 ;  /* 0x000000080c087291 */ /* 0x000fe2000f8e483f */
[----:B------:R-:W-:Y:S01]  /*32a0*/  UMOV UR17, 0x80000020 ;  /* 0x8000002000117882 */ /* 0x000fe20000000000 */
[----:B------:R-:W-:Y:S01]  /*32b0*/  UMOV UR19, 0x80000020 ;  /* 0x8000002000137882 */ /* 0x000fe20000000000 */
[----:B------:R-:W-:Y:S02]  /*32c0*/  UIADD3 UR6, UR6, 0x2, URZ ;  /* 0x0000000206067890 */ /* 0x000fe4000fffe03f */
[----:B------:R-:W-:-:S02]  /*32d0*/  UMOV UR16, UR7 ;  /* 0x0000000700107c82 */ /* 0x000fc40008000000 */
[----:B------:R-:W-:Y:S02]  /*32e0*/  UMOV UR18, UR8 ;  /* 0x0000000800127c82 */ /* 0x000fe40008000000 */
[----:B------:R-:W-:Y:S01]  /*32f0*/  QGMMA.64x128x32.F32.E5M2.E5M2 R88, gdesc[UR16], R88, UP0 ;  /* 0x01e00000105879f3 */ /* 0x000fe2000bf03858 */
[----:B------:R-:W-:Y:S01]  /*3300*/  UIADD3 UR16, UR7, 0x200, URZ ;  /* 0x0000020007107890 */ /* 0x000fe2000fffe03f */
[----:B------:R-:W-:-:S10]  /*3310*/  UMOV UR17, 0x80000020 ;  /* 0x8000002000117882 */ /* 0x000fd40000000000 */
[----:B------:R-:W-:Y:S01]  /*3320*/  QGMMA.64x128x32.F32.E5M2.E5M2 R24, gdesc[UR16], R24, UP0 ;  /* 0x01e00000101879f3 */ /* 0x000fe2000bf03818 */
[----:B------:R-:W-:Y:S02]  /*3330*/  UIADD3 UR16, UR7, 0x2, URZ ;  /* 0x0000000207107890 */ /* 0x000fe4000fffe03f */
[----:B------:R-:W-:Y:S01]  /*3340*/  UIADD3 UR18, UR8, 0x2, URZ ;  /* 0x0000000208127890 */ /* 0x000fe2000fffe03f */
[----:B------:R-:W-:Y:S01]  /*3350*/  UMOV UR17, 0x80000020 ;  /* 0x8000002000117882 */ /* 0x000fe20000000000 */
[----:B------:R-:W-:Y:S01]  /*3360*/  UMOV UR19, 0x80000020 ;  /* 0x8000002000137882 */ /* 0x000fe20000000000 */
[----:B------:R-:W-:-:S06]  /*3370*/  UISETP.NE.AND UP0, UPT, UR6, UR25, UPT ;  /* 0x000000190600728c */ /* 0x000fcc000bf05270 */
[----:B------:R-:W-:Y:S01]  /*3380*/  QGMMA.64x128x32.F32.E5M2.E5M2 R88, gdesc[UR16], R88 ;  /* 0x01e00000105879f3 */ /* 0x000fe20008703858 */
[----:B------:R-:W-:Y:S01]  /*3390*/  UIADD3 UR16, UR7, 0x202, URZ ;  /* 0x0000020207107890 */ /* 0x000fe2000fffe03f */
[----:B------:R-:W-:Y:S01]  /*33a0*/  UMOV UR17, 0x80000020 ;  /* 0x8000002000117882 */ /* 0x000fe20000000000 */
[----:B------:R-:W-:-:S06]  /*33b0*/  USEL UR7, URZ, 0x1, UP0 ;  /* 0x000000013f077887 */ /* 0x000fcc0008000000 */
[----:B------:R-:W-:-:S03]  /*33c0*/  ISETP.NE.AND P0, PT, RZ, UR7, PT ;  /* 0x00000007ff007c0c */ /* 0x000fc6000bf05270 */
[----:B------:R-:W-:Y:S03]  /*33d0*/  QGMMA.64x128x32.F32.E5M2.E5M2 R24, gdesc[UR16], R24, gsb0 ;  /* 0x01e00000101879f3 */ /* 0x000fe60008003818 */
[----:B------:R-:W-:-:S07]  /*33e0*/  WARPGROUP.DEPBAR.LE gsb0, 0x1 ;  /* 0x00008000000079c5 */ /* 0x000fce0000010100 */
[----:B------:R-:W-:Y:S05]  /*33f0*/  @!P0 BRA `(.L_x_29) ;  /* 0x0000000c00808947 */ /* 0x000fea0003800000 */
[----:B------:R-:W-:Y:S02]  /*3400*/  WARPGROUP.DEPBAR.LE gsb0, 0x0 ;  /* 0x00008000000079c5 */ /* 0x000fe40000010000 */
[----:B------:R-:W-:-:S01]  /*3410*/  FADD R226, R88, R226 ;  /* 0x000000e258e27221 */ /* 0x000fc20000000000 */
[----:B------:R-:W-:Y:S01]  /*3420*/  FADD R225, R89, R225 ;  /* 0x000000e159e17221 */ /* 0x000fe20000000000 */
[----:B------:R1:W-:Y:S01]  /*3430*/  STL [R1+0x90], R227 ;  /* 0x000090e301007387 */ /* 0x0003e20000100800 */
[----:B------:R-:W-:-:S01]  /*3440*/  FADD R224, R90, R224 ;  /* 0x000000e05ae07221 */ /* 0x000fc20000000000 */
[----:B------:R-:W-:Y:S01]  /*3450*/  FADD R223, R91, R223 ;  /* 0x000000df5bdf7221 */ /* 0x000fe20000000000 */
[----:B------:R-:W-:-:S01]  /*3460*/  FADD R222, R92, R222 ;  /* 0x000000de5cde7221 */ /* 0x000fc20000000000 */
[----:B------:R-:W-:Y:S01]  /*3470*/  FADD R221, R93, R221 ;  /* 0x000000dd5ddd7221 */ /* 0x000fe20000000000 */
[----:B-1----:R-:W2:Y:S04]  /*3480*/  LDL.LU R227, [R1+0x30] ;  /* 0x0000300001e37983 */ /* 0x002ea80000300800 */
[----:B------:R1:W-:Y:S01]  /*3490*/  STL [R1+0x94], R226 ;  /* 0x000094e201007387 */ /* 0x0003e20000100800 */
[----:B------:R-:W-:-:S01]  /*34a0*/  FADD R220, R94, R220 ;  /* 0x000000dc5edc7221 */ /* 0x000fc20000000000 */
[----:B------:R-:W-:-:S02]  /*34b0*/  FADD R219, R95, R219 ;  /* 0x000000db5fdb7221 */ /* 0x000fc40000000000 */
[----:B-1----:R-:W3:Y:S04]  /*34c0*/  LDL.LU R226, [R1+0x2c] ;  /* 0x00002c0001e27983 */ /* 0x002ee80000300800 */
[----:B------:R1:W-:Y:S01]  /*34d0*/  STL [R1+0x98], R225 ;  /* 0x000098e101007387 */ /* 0x0003e20000100800 */
[----:B------:R-:W-:-:S03]  /*34e0*/  FADD R218, R96, R218 ;  /* 0x000000da60da7221 */ /* 0x000fc60000000000 */
[----:B-1----:R-:W4:Y:S04]  /*34f0*/  LDL.LU R225, [R1+0x28] ;  /* 0x0000280001e17983 */ /* 0x002f280000300800 */
        /* <DEDUP_REMOVED lines=9> */
[----:B------:R1:W-:Y:S04]  /*3590*/  STL [R1+0xa8], R221 ;  /* 0x0000a8dd01007387 */ /* 0x0003e80000100800 */
        /* <DEDUP_REMOVED lines=12> */
[----:B-1----:R-:W4:Y:S01]  /*3660*/  LDL.LU R215, [R1] ;  /* 0x0000000001d77983 */ /* 0x002f220000300800 */
[----:B------:R-:W-:-:S01]  /*3670*/  FADD R214, R100, R214 ;  /* 0x000000d664d67221 */ /* 0x000fc20000000000 */
[----:B------:R-:W-:Y:S01]  /*3680*/  FADD R213, R101, R213 ;  /* 0x000000d565d57221 */ /* 0x000fe20000000000 */
[----:B------:R-:W-:-:S01]  /*3690*/  FADD R212, R102, R212 ;  /* 0x000000d466d47221 */ /* 0x000fc20000000000 */
[----:B------:R-:W-:Y:S01]  /*36a0*/  FADD R211, R103, R211 ;  /* 0x000000d367d37221 */ /* 0x000fe20000000000 */
[----:B------:R-:W-:-:S01]  /*36b0*/  FADD R210, R104, R210 ;  /* 0x000000d268d27221 */ /* 0x000fc20000000000 */
[----:B------:R-:W-:Y:S01]  /*36c0*/  STL [R1+0xc4], R214 ;  /* 0x0000c4d601007387 */ /* 0x000fe20000100800 */
        /* <DEDUP_REMOVED lines=11> */
[----:B------:R1:W-:Y:S01]  /*3780*/  STL [R1+0xd0], R211 ;  /* 0x0000d0d301007387 */ /* 0x0003e20000100800 */
[----:B------:R-:W-:-:S01]  /*3790*/  FADD R200, R114, R200 ;  /* 0x000000c872c87221 */ /* 0x000fc20000000000 */
[----:B------:R-:W-:Y:S01]  /*37a0*/  FADD R199, R115, R199 ;  /* 0x000000c773c77221 */ /* 0x000fe20000000000 */
        /* <DEDUP_REMOVED lines=69> */
[----:B-----5:R-:W-:Y:S01]  /*3c00*/  FADD R0, R57, R0 ;  /* 0x0000000039007221 */ /* 0x020fe20000000000 */
[----:B--2---:R-:W-:-:S01]  /*3c10*/  FADD R227, R70, R227 ;  /* 0x000000e346e37221 */ /* 0x004fc20000000000 */
[----:B---3--:R-:W-:Y:S01]  /*3c20*/  FADD R226, R69, R226 ;  /* 0x000000e245e27221 */ /* 0x008fe20000000000 */
[----:B----4-:R-:W-:-:S01]  /*3c30*/  FADD R225, R68, R225 ;  /* 0x000000e144e17221 */ /* 0x010fc20000000000 */
        /* <DEDUP_REMOVED lines=9> */
[----:B------:R-:W-:-:S05]  /*3cd0*/  FADD R215, R58, R215 ;  /* 0x000000d73ad77221 */ /* 0x000fca0000000000 */
[----:B------:R2:W-:Y:S04]  /*3ce0*/  STL [R1], R215 ;  /* 0x000000d701007387 */ /* 0x0005e80000100800 */
[----:B------:R3:W-:Y:S04]  /*3cf0*/  STL [R1+0x4], R216 ;  /* 0x000004d801007387 */ /* 0x0007e80000100800 */
        /* <DEDUP_REMOVED lines=8> */
[----:B-1----:R-:W4:Y:S04]  /*3d80*/  LDL.LU R211, [R1+0x34] ;  /* 0x0000340001d37983 */ /* 0x002f280000300800 */
[----:B------:R1:W-:Y:S04]  /*3d90*/  STL [R1+0x28], R225 ;  /* 0x000028e101007387 */ /* 0x0003e80000100800 */
[----:B------:R-:W4:Y:S04]  /*3da0*/  LDL.LU R212, [R1+0x38] ;  /* 0x0000380001d47983 */ /* 0x000f280000300800 */
[----:B------:R1:W-:Y:S04]  /*3db0*/  STL [R1+0x2c], R226 ;  /* 0x00002ce201007387 */ /* 0x0003e80000100800 */
[----:B------:R-:W4:Y:S04]  /*3dc0*/  LDL.LU R213, [R1+0x3c] ;  /* 0x00003c0001d57983 */ /* 0x000f280000300800 */
[----:B------:R1:W-:Y:S04]  /*3dd0*/  STL [R1+0x30], R227 ;  /* 0x000030e301007387 */ /* 0x0003e80000100800 */
[----:B------:R-:W4:Y:S04]  /*3de0*/  LDL.LU R214, [R1+0x40] ;  /* 0x0000400001d67983 */ /* 0x000f280000300800 */
[----:B--2---:R-:W2:Y:S04]  /*3df0*/  LDL.LU R215, [R1+0x44] ;  /* 0x0000440001d77983 */ /* 0x004ea80000300800 */
[----:B---3--:R-:W3:Y:S04]  /*3e00*/  LDL.LU R216, [R1+0x48] ;  /* 0x0000480001d87983 */ /* 0x008ee80000300800 */
[----:B----4-:R-:W4:Y:S04]  /*3e10*/  LDL.LU R217, [R1+0x4c] ;  /* 0x00004c0001d97983 */ /* 0x010f280000300800 */
[----:B0-----:R-:W4:Y:S04]  /*3e20*/  LDL.LU R218, [R1+0x50] ;  /* 0x0000500001da7983 */ /* 0x001f280000300800 */
[----:B------:R-:W4:Y:S04]  /*3e30*/  LDL.LU R219, [R1+0x54] ;  /* 0x0000540001db7983 */ /* 0x000f280000300800 */
[----:B------:R-:W4:Y:S04]  /*3e40*/  LDL.LU R220, [R1+0x58] ;  /* 0x0000580001dc7983 */ /* 0x000f280000300800 */
[----:B------:R-:W4:Y:S04]  /*3e50*/  LDL.LU R221, [R1+0x5c] ;  /* 0x00005c0001dd7983 */ /* 0x000f280000300800 */
[----:B------:R-:W4:Y:S04]  /*3e60*/  LDL.LU R222, [R1+0x60] ;  /* 0x0000600001de7983 */ /* 0x000f280000300800 */
[----:B------:R-:W4:Y:S04]  /*3e70*/  LDL.LU R223, [R1+0x64] ;  /* 0x0000640001df7983 */ /* 0x000f280000300800 */
[----:B------:R-:W4:Y:S04]  /*3e80*/  LDL.LU R224, [R1+0x68] ;  /* 0x0000680001e07983 */ /* 0x000f280000300800 */
[----:B-1----:R-:W4:Y:S04]  /*3e90*/  LDL.LU R225, [R1+0x6c] ;  /* 0x00006c0001e17983 */ /* 0x002f280000300800 */
[----:B------:R-:W4:Y:S04]  /*3ea0*/  LDL.LU R226, [R1+0x70] ;  /* 0x0000700001e27983 */ /* 0x000f280000300800 */
[----:B------:R-:W4:Y:S01]  /*3eb0*/  LDL.LU R227, [R1+0x74] ;  /* 0x0000740001e37983 */ /* 0x000f220000300800 */
[----:B------:R-:W-:-:S05]  /*3ec0*/  FADD R211, R71, R211 ;  /* 0x000000d347d37221 */ /* 0x000fca0000000000 */
[----:B------:R0:W-:Y:S01]  /*3ed0*/  STL [R1+0x34], R211 ;  /* 0x000034d301007387 */ /* 0x0001e20000100800 */
[----:B------:R-:W-:-:S03]  /*3ee0*/  FADD R212, R72, R212 ;  /* 0x000000d448d47221 */ /* 0x000fc60000000000 */
[----:B0-----:R1:W5:Y:S01]  /*3ef0*/  LDL.LU R211, [R1+0xd0] ;  /* 0x0000d00001d37983 */ /* 0x0013620000300800 */
[----:B------:R-:W-:-:S03]  /*3f00*/  FADD R213, R73, R213 ;  /* 0x000000d549d57221 */ /* 0x000fc60000000000 */
[----:B------:R0:W-:Y:S01]  /*3f10*/  STL [R1+0x38], R212 ;  /* 0x000038d401007387 */ /* 0x0001e20000100800 */
[----:B------:R-:W-:-:S01]  /*3f20*/  FADD R214, R74, R214 ;  /* 0x000000d64ad67221 */ /* 0x000fc20000000000 */
[----:B--2---:R-:W-:Y:S02]  /*3f30*/  FADD R215, R75, R215 ;  /* 0x000000d74bd77221 */ /* 0x004fe40000000000 */
[----:B0-----:R1:W5:Y:S01]  /*3f40*/  LDL.LU R212, [R1+0xcc] ;  /* 0x0000cc0001d47983 */ /* 0x0013620000300800 */
[----:B---3--:R-:W-:-:S03]  /*3f50*/  FADD R216, R76, R216 ;  /* 0x000000d84cd87221 */ /* 0x008fc60000000000 */
[----:B------:R0:W-:Y:S01]  /*3f60*/  STL [R1+0x3c], R213 ;  /* 0x00003cd501007387 */ /* 0x0001e20000100800 */
[----:B----4-:R-:W-:-:S03]  /*3f70*/  FADD R217, R77, R217 ;  /* 0x000000d94dd97221 */ /* 0x010fc60000000000 */
[----:B0-----:R1:W5:Y:S01]  /*3f80*/  LDL.LU R213, [R1+0xc8] ;  /* 0x0000c80001d57983 */ /* 0x0013620000300800 */
[----:B------:R-:W-:-:S03]  /*3f90*/  FADD R218, R78, R218 ;  /* 0x000000da4eda7221 */ /* 0x000fc60000000000 */
[----:B------:R0:W-:Y:S01]  /*3fa0*/  STL [R1+0x40], R214 ;  /* 0x000040d601007387 */ /* 0x0001e20000100800 */
[----:B------:R-:W-:-:S01]  /*3fb0*/  FADD R219, R79, R219 ;  /* 0x000000db4fdb7221 */ /* 0x000fc20000000000 */
[----:B------:R-:W-:Y:S02]  /*3fc0*/  FADD R220, R80, R220 ;  /* 0x000000dc50dc7221 */ /* 0x000fe40000000000 */
[----:B0-----:R1:W5:Y:S04]  /*3fd0*/  LDL.LU R214, [R1+0xc4] ;  /* 0x0000c40001d67983 */ /* 0x0013680000300800 */
[----:B------:R0:W-:Y:S01]  /*3fe0*/  STL [R1+0x44], R215 ;  /* 0x000044d701007387 */ /* 0x0001e20000100800 */
[----:B------:R-:W-:-:S01]  /*3ff0*/  FADD R221, R81, R221 ;  /* 0x000000dd51dd7221 */ /* 0x000fc20000000000 */
[----:B------:R-:W-:-:S02]  /*4000*/  FADD R222, R82, R222 ;  /* 0x000000de52de7221 */ /* 0x000fc40000000000 */
[----:B0-----:R1:W5:Y:S04]  /*4010*/  LDL.LU R215, [R1+0xc0] ;  /* 0x0000c00001d77983 */ /* 0x0013680000300800 */
[----:B------:R0:W-:Y:S01]  /*4020*/  STL [R1+0x48], R216 ;  /* 0x000048d801007387 */ /* 0x0001e20000100800 */
[----:B------:R-:W-:-:S03]  /*4030*/  FADD R223, R83, R223 ;  /* 0x000000df53df7221 */ /* 0x000fc60000000000 */
        /* <DEDUP_REMOVED lines=13> */
[----:B------:R0:W-:Y:S04]  /*4110*/  STL [R1+0x5c], R221 ;  /* 0x00005cdd01007387 */ /* 0x0001e80000100800 */
        /* <DEDUP_REMOVED lines=12> */
[----:B0-----:R1:W5:Y:S01]  /*41e0*/  LDL.LU R227, [R1+0x90] ;  /* 0x0000900001e37983 */ /* 0x0013620000300800 */
[----:B------:R-:W-:-:S05]  /*41f0*/  UMOV UR6, URZ ;  /* 0x0000003f00067c82 */ /* 0x000fca0008000000 */
.L_x_29:
[----:B------:R-:W-:Y:S05]  /*4200*/  @!P1 BRA `(.L_x_30) ;  /* 0x0000000000049947 */ /* 0x000fea0003800000 */
[----:B------:R-:W-:Y:S01]  /*4210*/  BPT.TRAP 0x1 ;  /* 0x000000040000795c */ /* 0x000fe20000300000 */
.L_x_30:
[----:B------:R2:W-:Y:S04]  /*4220*/  STL [R1+0x94], R2 ;  /* 0x0000940201007387 */ /* 0x0005e80000100800 */
[----:B--2---:R-:W2:Y:S04]  /*4230*/  LDL R2, [R1+0x78] ;  /* 0x0000780001027983 */ /* 0x004ea80000100800 */
[----:B-----5:R3:W-:Y:S04]  /*4240*/  STL [R1+0x90], R0 ;  /* 0x0000900001007387 */ /* 0x0207e80000100800 */
[----:B---3--:R-:W3:Y:S01]  /*4250*/  LDL R0, [R1+0x7c] ;  /* 0x00007c0001007983 */ /* 0x008ee20000100800 */
[----:B0-----:R-:W-:Y:S01]  /*4260*/  IMAD.U32 R229, RZ, RZ, UR24 ;  /* 0x00000018ffe57e24 */ /* 0x001fe2000f8e00ff */
[----:B--2---:R-:W-:-:S02]  /*4270*/  ISETP.NE.AND P0, PT, R2, RZ, PT ;  /* 0x000000ff0200720c */ /* 0x004fc40003f05270 */
[----:B------:R0:W5:Y:S11]  /*4280*/  LDL.LU R2, [R1+0x94] ;  /* 0x0000940001027983 */ /* 0x0001760000300800 */
[----:B------:R-:W-:-:S05]  /*4290*/  @P0 LEA R229, R229, UR10, 0x3 ;  /* 0x0000000ae5e50c11 */ /* 0x000fca000f8e18ff */
[----:B------:R-:W-:-:S05]  /*42a0*/  @P0 VIADD R229, R229, 0x48 ;  /* 0x00000048e5e50836 */ /* 0x000fca0000000000 */
[----:B---3--:R-:W-:Y:S02]  /*42b0*/  @P0 PRMT R229, R0, 0x654, R229 ;  /* 0x0000065400e50816 */ /* 0x008fe400000000e5 */
[----:B------:R0:W5:Y:S01]  /*42c0*/  LDL.LU R0, [R1+0x90] ;  /* 0x0000900001007983 */ /* 0x0001620000300800 */
[----:B------:R-:W-:Y:S01]  /*42d0*/  UISETP.GT.U32.AND UP0, UPT, UR13, 0x1, UPT ;  /* 0x000000010d00788c */ /* 0x000fe2000bf04070 */
[----:B------:R0:W-:Y:S05]  /*42e0*/  @P0 SYNCS.ARRIVE.TRANS64.RED.A1T0 RZ, [R229+URZ], RZ ;  /* 0x000000ffe5ff09a7 */ /* 0x0001ea000810043f */
[----:B------:R-:W-:-:S13]  /*42f0*/  PLOP3.LUT P0, PT, PT, PT, UP0, 0x80, 0x0 ;  /* 0x000000000000781c */ /* 0x000fda0003f0f008 */
[----:B0-----:R-:W-:Y:S05]  /*4300*/  @P0 BRA `(.L_x_31) ;  /* 0x0000000000040947 */ /* 0x001fea0003800000 */
[----:B------:R-:W-:Y:S01]  /*4310*/  BPT.TRAP 0x1 ;  /* 0x000000040000795c */ /* 0x000fe20000300000 */
.L_x_31:
[----:B------:R-:W-:Y:S01]  /*4320*/  UIADD3 UR12, UR12, 0x1, URZ ;  /* 0x000000010c0c7890 */ /* 0x000fe2000fffe03f */
[C---:B------:R-:W-:Y:S01]  /*4330*/  ISETP.GT.AND P0, PT, R228.reuse, 0x1, PT ;  /* 0x00000001e400780c */ /* 0x040fe20003f04270 */
[----:B------:R-:W-:Y:S01]  /*4340*/  UIADD3 UR24, UR24, 0x1, URZ ;  /* 0x0000000118187890 */ /* 0x000fe2000fffe03f */
[----:B------:R-:W-:Y:S01]  /*4350*/  VIADD R228, R228, 0xffffffff ;  /* 0xffffffffe4e47836 */ /* 0x000fe20000000000 */
[----:B------:R-:W-:Y:S02]  /*4360*/  UISETP.NE.AND UP0, UPT, UR12, 0x9, UPT ;  /* 0x000000090c00788c */ /* 0x000fe4000bf05270 */
[----:B------:R-:W-:Y:S02]  /*4370*/  UISETP.NE.AND UP1, UPT, UR24, 0x9, UPT ;  /* 0x000000091800788c */ /* 0x000fe4000bf25270 */
[----:B------:R-:W-:Y:S02]  /*4380*/  USEL UR8, URZ, 0x1, UP0 ;  /* 0x000000013f087887 */ /* 0x000fe40008000000 */
[----:B------:R-:W-:-:S02]  /*4390*/  USEL UR12, UR12, URZ, UP0 ;  /* 0x0000003f0c0c7287 */ /* 0x000fc40008000000 */
[----:B------:R-:W-:Y:S02]  /*43a0*/  USEL UR24, UR24, URZ, UP1 ;  /* 0x0000003f18187287 */ /* 0x000fe40008800000 */
[----:B------:R-:W-:Y:S01]  /*43b0*/  LOP3.LUT R227, R227, UR8, RZ, 0x3c, !PT ;  /* 0x00000008e3e37c12 */ /* 0x000fe2000f8e3cff */
[----:B------:R-:W-:Y:S01]  /*43c0*/  UMOV UR8, 0x1 ;  /* 0x0000000100087882 */ /* 0x000fe20000000000 */
[----:B------:R-:W-:Y:S08]  /*43d0*/  @P0 BRA `(.L_x_32) ;  /* 0xffffffec00480947 */ /* 0x000ff0000383ffff */
.L_x_24:
[----:B------:R-:W-:-:S04]  /*43e0*/  UISETP.NE.AND UP0, UPT, UR6, URZ, UPT ;  /* 0x0000003f0600728c */ /* 0x000fc8000bf05270 */
[----:B------:R-:W-:-:S06]  /*43f0*/  USEL UR6, URZ, 0x1, !UP0 ;  /* 0x000000013f067887 */ /* 0x000fcc000c000000 */
[----:B------:R-:W-:-:S13]  /*4400*/  ISETP.NE.AND P0, PT, RZ, UR6, PT ;  /* 0x00000006ff007c0c */ /* 0x000fda000bf05270 */
[----:B------:R-:W-:Y:S05]  /*4410*/  @!P0 BRA `(.L_x_33) ;  /* 0x0000000c00dc8947 */ /* 0x000fea0003800000 */
[----:B------:R-:W2:Y:S04]  /*4420*/  LDL.LU R227, [R1+0x74] ;  /* 0x0000740001e37983 */ /* 0x000ea80000300800 */
[----:B--2---:R0:W-:Y:S04]  /*4430*/  STL [R1+0x90], R227 ;  /* 0x000090e301007387 */ /* 0x0041e80000100800 */
[----:B0-----:R-:W2:Y:S04]  /*4440*/  LDL.LU R227, [R1+0x70] ;  /* 0x0000700001e37983 */ /* 0x001ea80000300800 */
        /* <DEDUP_REMOVED lines=55> */
[----:B0-----:R-:W2:Y:S01]  /*47c0*/  LDL.LU R227, [R1] ;  /* 0x0000000001e37983 */ /* 0x001ea20000300800 */
[----:B------:R-:W-:-:S02]  /*47d0*/  WARPGROUP.DEPBAR.LE gsb0, 0x0 ;  /* 0x00008000000079c5 */ /* 0x000fc40000010000 */
[----:B------:R-:W-:Y:S01]  /*47e0*/  FADD R226, R88, R226 ;  /* 0x000000e258e27221 */ /* 0x000fe20000000000 */
        /* <DEDUP_REMOVED lines=95> */
[----:B-----5:R-:W-:Y:S01]  /*4de0*/  FADD R2, R56, R2 ;  /* 0x0000000238027221 */ /* 0x020fe20000000000 */
[----:B------:R-:W-:Y:S01]  /*4df0*/  FADD R0, R57, R0 ;  /* 0x0000000039007221 */ /* 0x000fe20000000000 */
[----:B--2---:R-:W-:-:S05]  /*4e00*/  FADD R227, R58, R227 ;  /* 0x000000e33ae37221 */ /* 0x004fca0000000000 */
[----:B------:R0:W-:Y:S04]  /*4e10*/  STL [R1], R227 ;  /* 0x000000e301007387 */ /* 0x0001e80000100800 */
[----:B0-----:R-:W2:Y:S02]  /*4e20*/  LDL.LU R227, [R1+0x100] ;  /* 0x0001000001e37983 */ /* 0x001ea40000300800 */
[----:B--2---:R-:W-:-:S05]  /*4e30*/  FADD R227, R59, R227 ;  /* 0x000000e33be37221 */ /* 0x004fca0000000000 */
[----:B------:R0:W-:Y:S04]  /*4e40*/  STL [R1+0x4], R227 ;  /* 0x000004e301007387 */ /* 0x0001e80000100800 */
        /* <DEDUP_REMOVED lines=83> */
[----:B------:R0:W-:Y:S02]  /*5380*/  STL [R1+0x74], R227 ;  /* 0x000074e301007387 */ /* 0x0001e40000100800 */
.L_x_33:
[----:B------:R-:W-:Y:S02]  /*5390*/  WARPGROUP.DEPBAR.LE gsb0, 0x0 ;  /* 0x00008000000079c5 */ /* 0x000fe40000010000 */
[----:B------:R-:W2:Y:S02]  /*53a0*/  LDC R24, c[0x0][0x28c] ;  /* 0x0000a300ff187b82 */ /* 0x000ea40000000800 */
[----:B--2---:R-:W-:-:S13]  /*53b0*/  ISETP.GE.AND P0, PT, R24, 0x1, PT ;  /* 0x000000011800780c */ /* 0x004fda0003f06270 */
[----:B------:R-:W-:Y:S05]  /*53c0*/  @!P0 BRA `(.L_x_34) ;  /* 0x0000000000648947 */ /* 0x000fea0003800000 */
[----:B------:R-:W-:-:S06]  /*53d0*/  UISETP.NE.AND UP0, UPT, UR23, 0x3, UPT ;  /* 0x000000031700788c */ /* 0x000fcc000bf05270 */
[----:B------:R-:W-:-:S13]  /*53e0*/  PLOP3.LUT P0, PT, PT, PT, UP0, 0x80, 0x0 ;  /* 0x000000000000781c */ /* 0x000fda0003f0f008 */
[----:B------:R-:W-:Y:S05]  /*53f0*/  @!P0 BRA `(.L_x_35) ;  /* 0x0000000000048947 */ /* 0x000fea0003800000 */
[----:B------:R-:W-:Y:S01]  /*5400*/  BPT.TRAP 0x1 ;  /* 0x000000040000795c */ /* 0x000fe20000300000 */
.L_x_35:
[----:B0-----:R-:W2:Y:S01]  /*5410*/  LDL R227, [R1+0x78] ;  /* 0x0000780001e37983 */ /* 0x001ea20000100800 */
[----:B------:R-:W-:Y:S01]  /*5420*/  BSSY B0, `(.L_x_36) ;  /* 0x000000f000007945 */ /* 0x000fe20003800000 */
[----:B--2---:R-:W-:-:S13]  /*5430*/  ISETP.NE.AND P0, PT, R227, RZ, PT ;  /* 0x000000ffe300720c */ /* 0x004fda0003f05270 */
[----:B------:R-:W-:Y:S05]  /*5440*/  @!P0 BRA `(.L_x_37) ;  /* 0x0000000000308947 */ /* 0x000fea0003800000 */
[----:B------:R-:W2:Y:S01]  /*5450*/  LDL R227, [R1+0x7c] ;  /* 0x00007c0001e37983 */ /* 0x000ea20000100800 */
[----:B------:R-:W-:-:S04]  /*5460*/  UISETP.LT.AND UP0, UPT, UR9, 0x1, UPT ;  /* 0x000000010900788c */ /* 0x000fc8000bf01270 */
[----:B------:R-:W-:-:S04]  /*5470*/  USEL UR8, UR9, 0x1, UP0 ;  /* 0x0000000109087887 */ /* 0x000fc80008000000 */
[----:B------:R-:W-:-:S04]  /*5480*/  UIADD3 UR8, UR5, UR9, -UR8 ;  /* 0x0000000905087290 */ /* 0x000fc8000fffe808 */
[----:B------:R-:W-:-:S04]  /*5490*/  UIMAD.WIDE.U32 UR6, UR8, 0x38e38e39, URZ ;  /* 0x38e38e39080678a5 */ /* 0x000fc8000f8e003f */
[----:B------:R-:W-:-:S04]  /*54a0*/  USHF.R.U32.HI UR6, URZ, 0x1, UR7 ;  /* 0x000000013f067899 */ /* 0x000fc80008011607 */
[----:B------:R-:W-:-:S04]  /*54b0*/  UIMAD UR8, UR6, -0x9, UR8 ;  /* 0xfffffff7060878a4 */ /* 0x000fc8000f8e0208 */
[----:B------:R-:W-:-:S04]  /*54c0*/  ULEA UR8, UR8, UR10, 0x3 ;  /* 0x0000000a08087291 */ /* 0x000fc8000f8e183f */
[----:B------:R-:W-:-:S06]  /*54d0*/  UIADD3 UR8, UR8, 0x48, URZ ;  /* 0x0000004808087890 */ /* 0x000fcc000fffe03f */
[----:B------:R-:W-:-:S05]  /*54e0*/  IMAD.U32 R24, RZ, RZ, UR8 ;  /* 0x00000008ff187e24 */ /* 0x000fca000f8e00ff */
[----:B--2---:R-:W-:-:S04]  /*54f0*/  PRMT R24, R227, 0x654, R24 ;  /* 0x00000654e3187816 */ /* 0x004fc80000000018 */
[----:B------:R0:W-:Y:S03]  /*5500*/  SYNCS.ARRIVE.TRANS64.RED.A1T0 RZ, [R24+URZ], RZ ;  /* 0x000000ff18ff79a7 */ /* 0x0001e6000810043f */
.L_x_37:
[----:B------:R-:W-:Y:S05]  /*5510*/  BSYNC B0 ;  /* 0x0000000000007941 */ /* 0x000fea0003800000 */
.L_x_36:
[----:B------:R-:W-:-:S06]  /*5520*/  UISETP.GT.U32.AND UP0, UPT, UR13, 0x1, UPT ;  /* 0x000000010d00788c */ /* 0x000fcc000bf04070 */
[----:B------:R-:W-:-:S13]  /*5530*/  PLOP3.LUT P0, PT, PT, PT, UP0, 0x80, 0x0 ;  /* 0x000000000000781c */ /* 0x000fda0003f0f008 */
[----:B------:R-:W-:Y:S05]  /*5540*/  @P0 BRA `(.L_x_34) ;  /* 0x0000000000040947 */ /* 0x000fea0003800000 */
[----:B------:R-:W-:Y:S01]  /*5550*/  BPT.TRAP 0x1 ;  /* 0x000000040000795c */ /* 0x000fe20000300000 */
.L_x_34:
[----:B-----5:R2:W-:Y:S01]  /*5560*/  STL [R1+0x94], R2 ;  /* 0x0000940201007387 */ /* 0x0205e20000100800 */
[----:B------:R-:W3:Y:S01]  /*5570*/  LDC R29, c[0x0][0x288] ;  /* 0x0000a200ff1d7b82 */ /* 0x000ee20000000800 */
[----:B------:R-:W-:Y:S02]  /*5580*/  UIADD3 UR10, UR9, UR5, URZ ;  /* 0x00000005090a7290 */ /* 0x000fe4000fffe03f */
[----:B------:R-:W-:Y:S01]  /*5590*/  USHF.R.S32.HI UR11, URZ, 0x1f, UR22 ;  /* 0x0000001f3f0b7899 */ /* 0x000fe20008011416 */
[----:B------:R-:W-:Y:S01]  /*55a0*/  ULDC.64 UR6, c[0x0][0x5d0] ;  /* 0x0001740000067ab9 */ /* 0x000fe20000000a00 */
[----:B------:R-:W-:Y:S01]  /*55b0*/  ULDC UR12, c[0x0][0x284] ;  /* 0x0000a100000c7ab9 */ /* 0x000fe20000000800 */
[----:B--2---:R-:W2:Y:S04]  /*55c0*/  LDL.LU R2, [R1+0x88] ;  /* 0x0000880001027983 */ /* 0x004ea80000300800 */
[----:B------:R4:W-:Y:S04]  /*55d0*/  STL [R1+0x90], R0 ;  /* 0x0000900001007387 */ /* 0x0009e80000100800 */
[----:B0-----:R-:W3:Y:S01]  /*55e0*/  LDL.LU R227, [R1+0x8c] ;  /* 0x00008c0001e37983 */ /* 0x001ee20000300800 */
[----:B----4-:R-:W0:Y:S02]  /*55f0*/  S2R R0, SR_TID.X ;  /* 0x0000000000007919 */ /* 0x010e240000002100 */
[----:B0-----:R-:W-:-:S02]  /*5600*/  SHF.R.U32.HI R24, RZ, 0x2, R0 ;  /* 0x00000002ff187819 */ /* 0x001fc40000011600 */
[----:B------:R-:W-:Y:S02]  /*5610*/  LOP3.LUT R26, R0, 0x60, RZ, 0xc0, !PT ;  /* 0x00000060001a7812 */ /* 0x000fe400078ec0ff */
[----:B------:R-:W-:Y:S02]  /*5620*/  SHF.R.U32.HI R27, RZ, 0x7, R0 ;  /* 0x00000007ff1b7819 */ /* 0x000fe40000011600 */
[----:B------:R-:W-:Y:S02]  /*5630*/  LOP3.LUT R25, R24, 0x7, RZ, 0xc0, !PT ;  /* 0x0000000718197812 */ /* 0x000fe400078ec0ff */
[----:B------:R-:W-:Y:S02]  /*5640*/  SHF.R.U32.HI R28, RZ, 0x1, R26 ;  /* 0x00000001ff1c7819 */ /* 0x000fe4000001161a */
[----:B------:R-:W-:Y:S02]  /*5650*/  LOP3.LUT R24, R27, 0x1, RZ, 0xc0, !PT ;  /* 0x000000011b187812 */ /* 0x000fe400078ec0ff */
[----:B------:R-:W-:Y:S01]  /*5660*/  IADD3 R27, RZ, -R28, -R25 ;  /* 0x8000001cff1b7210 */ /* 0x000fe20007ffe819 */
[----:B------:R-:W-:-:S02]  /*5670*/  IMAD.SHL.U32 R32, R0, 0x2, RZ ;  /* 0x0000000200207824 */ /* 0x000fc400078e00ff */
[C---:B------:R-:W-:Y:S02]  /*5680*/  IMAD.SHL.U32 R26, R24.reuse, 0x40, RZ ;  /* 0x00000040181a7824 */ /* 0x040fe400078e00ff */
[----:B------:R-:W-:Y:S01]  /*5690*/  IMAD R42, R24, -0x40, R27 ;  /* 0xffffffc0182a7824 */ /* 0x000fe200078e021b */
[----:B------:R-:W-:Y:S01]  /*56a0*/  LOP3.LUT R24, R0, 0x3, RZ, 0xc0, !PT ;  /* 0x0000000300187812 */ /* 0x000fe200078ec0ff */
[----:B--2---:R-:W-:Y:S02]  /*56b0*/  IMAD.SHL.U32 R41, R2, 0x80, RZ ;  /* 0x0000008002297824 */ /* 0x004fe400078e00ff */
[----:B------:R0:W5:Y:S04]  /*56c0*/  LDL.LU R2, [R1+0x94] ;  /* 0x0000940001027983 */ /* 0x0001680000300800 */
[----:B------:R0:W5:Y:S01]  /*56d0*/  LDL.LU R0, [R1+0x90] ;  /* 0x0000900001007983 */ /* 0x0001620000300800 */
[----:B------:R-:W-:Y:S01]  /*56e0*/  LOP3.LUT R43, R26, 0x40, R25, 0xe2, !PT ;  /* 0x000000401a2b7812 */ /* 0x000fe200078ee219 */
[----:B---3--:R-:W-:Y:S01]  /*56f0*/  IMAD.SHL.U32 R25, R227, 0x100, RZ ;  /* 0x00000100e3197824 */ /* 0x008fe200078e00ff */
[----:B------:R-:W-:Y:S01]  /*5700*/  UISETP.GT.U32.AND UP0, UPT, UR10, 0x8, UPT ;  /* 0x000000080a00788c */ /* 0x000fe2000bf04070 */
[C---:B------:R-:W-:Y:S01]  /*5710*/  ISETP.GE.AND P0, PT, R41.reuse, R29, PT ;  /* 0x0000001d2900720c */ /* 0x040fe20003f06270 */
[----:B------:R-:W-:Y:S01]  /*5720*/  UIMAD UR5, UR11, UR6, URZ ;  /* 0x000000060b0572a4 */ /* 0x000fe2000f8e023f */
[----:B------:R-:W-:Y:S01]  /*5730*/  LOP3.LUT R32, R41, 0x6, R32, 0xf8, !PT ;  /* 0x0000000629207812 */ /* 0x000fe200078ef820 */
[----:B------:R-:W-:Y:S01]  /*5740*/  UISETP.LT.U32.AND UP0, UPT, UR9, 0x9, UP0 ;  /* 0x000000090900788c */ /* 0x000fe20008701070 */
[----:B------:R-:W-:Y:S01]  /*5750*/  ISETP.GE.OR P0, PT, R25, UR12, P0 ;  /* 0x0000000c19007c0c */ /* 0x000fe20008706670 */
[----:B------:R-:W-:Y:S01]  /*5760*/  UISETP.GE.U32.AND UP1, UPT, UR9, 0x9, UPT ;  /* 0x000000090900788c */ /* 0x000fe2000bf26070 */
[----:B------:R-:W-:Y:S01]  /*5770*/  IMAD.U32 R27, RZ, RZ, UR6 ;  /* 0x00000006ff1b7e24 */ /* 0x000fe2000f8e00ff */
[----:B------:R-:W-:Y:S01]  /*5780*/  UIMAD UR8, UR22, UR7, UR5 ;  /* 0x00000007160872a4 */ /* 0x000fe2000f8e0205 */
[----:B------:R-:W-:Y:S01]  /*5790*/  SHF.R.S32.HI R33, RZ, 0x1f, R32 ;  /* 0x0000001fff217819 */ /* 0x000fe20000011420 */
[----:B------:R-:W-:-:S02]  /*57a0*/  UIMAD.WIDE.U32 UR6, UR10, 0x38e38e39, URZ ;  /* 0x38e38e390a0678a5 */ /* 0x000fc4000f8e003f */
[----:B------:R-:W-:Y:S02]  /*57b0*/  USEL UR5, URZ, 0x1, !UP0 ;  /* 0x000000013f057887 */ /* 0x000fe4000c000000 */
[----:B------:R-:W-:Y:S01]  /*57c0*/  USHF.R.U32.HI UR6, URZ, 0x1, UR7 ;  /* 0x000000013f067899 */ /* 0x000fe20008011607 */
[----:B------:R-:W-:Y:S01]  /*57d0*/  IMAD.WIDE.U32 R26, R27, UR22, R32 ;  /* 0x000000161b1a7c25 */ /* 0x000fe2000f8e0020 */
[----:B------:R-:W-:Y:S01]  /*57e0*/  ULOP3.LUT UR4, UR4, UR5, URZ, 0x3c, !UPT ;  /* 0x0000000504047292 */ /* 0x000fe2000f8e3c3f */
[----:B------:R-:W-:Y:S02]  /*57f0*/  IADD3 R42, -R25, UR12, R42 ;  /* 0x0000000c192a7c10 */ /* 0x000fe4000fffe12a */
[----:B------:R-:W-:Y:S01]  /*5800*/  IMAD.WIDE R38, R227, 0x100, RZ ;  /* 0x00000100e3267825 */ /* 0x000fe200078e02ff */
[----:B------:R-:W-:Y:S02]  /*5810*/  UIMAD UR5, UR6, -0x9, UR10 ;  /* 0xfffffff7060578a4 */ /* 0x000fe4000f8e020a */
[----:B------:R-:W-:Y:S01]  /*5820*/  @UP1 ULOP3.LUT UR4, UR4, 0x1, UR6, 0x78, !UPT ;  /* 0x0000000104041892 */ /* 0x000fe2000f8e7806 */
[----:B------:R-:W-:-:S02]  /*5830*/  IMAD R24, R24, -0x2, R29 ;  /* 0xfffffffe18187824 */ /* 0x000fc400078e021d */
[----:B------:R-:W-:Y:S01]  /*5840*/  VIADD R27, R27, UR8 ;  /* 0x000000081b1b7c36 */ /* 0x000fe20008000000 */
[----:B------:R-:W-:Y:S01]  /*5850*/  LOP3.LUT R43, R38, R43, R28, 0xfe, !PT ;  /* 0x0000002b262b7212 */ /* 0x000fe200078efe1c */
[----:B------:R-:W-:Y:S02]  /*5860*/  IMAD.IADD R41, R24, 0x1, -R41 ;  /* 0x0000000118297824 */ /* 0x000fe400078e0a29 */
[----:B------:R-:W-:Y:S01]  /*5870*/  IMAD.MOV.U32 R40, RZ, RZ, -0x1 ;  /* 0xffffffffff287424 */ /* 0x000fe200078e00ff */
[----:B0-----:R-:W-:Y:S06]  /*5880*/  @P0 BRA `(.L_x_38) ;  /* 0x0000008c00fc0947 */ /* 0x001fec0003800000 */
[----:B------:R-:W0:Y:S01]  /*5890*/  LDC.64 R28, c[0x0][0x5c8] ;  /* 0x00017200ff1c7b82 */ /* 0x000e220000000a00 */
[----:B------:R-:W-:Y:S01]  /*58a0*/  ULDC.64 UR6, c[0x0][0x5c0] ;  /* 0x0001700000067ab9 */ /* 0x000fe20000000a00 */
[----:B------:R-:W-:Y:S01]  /*58b0*/  BSSY B0, `(.L_x_38) ;  /* 0x00008fc000007945 */ /* 0x000fe20003800000 */
[-C--:B0-----:R-:W-:Y:S01]  /*58c0*/  IMAD R24, R39, R28.reuse, RZ ;  /* 0x0000001c27187224 */ /* 0x081fe200078e02ff */
[----:B------:R-:W-:Y:S01]  /*58d0*/  SHF.L.U64.HI R34, R28, 0x3, R29 ;  /* 0x000000031c227819 */ /* 0x000fe2000001021d */
[----:B------:R-:W-:-:S04]  /*58e0*/  IMAD.WIDE.U32 R26, R43, R28, R26 ;  /* 0x0000001c2b1a7225 */ /* 0x000fc800078e001a */
[----:B------:R-:W-:Y:S01]  /*58f0*/  IMAD R25, R43, R29, R24 ;  /* 0x0000001d2b197224 */ /* 0x000fe200078e0218 */
[----:B------:R-:W-:Y:S01]  /*5900*/  IADD3 R24, P3, R26, UR6, RZ ;  /* 0x000000061a187c10 */ /* 0x000fe2000ff7e0ff */
[C---:B------:R-:W-:Y:S01]  /*5910*/  IMAD.SHL.U32 R35, R28.reuse, 0x8, RZ ;  /* 0x000000081c237824 */ /* 0x040fe200078e00ff */
[----:B------:R-:W-:Y:S01]  /*5920*/  LEA R30, P2, R28, R26, 0x7 ;  /* 0x0000001a1c1e7211 */ /* 0x000fe200078438ff */
[----:B------:R-:W-:-:S03]  /*5930*/  IMAD.IADD R27, R27, 0x1, R25 ;  /* 0x000000011b1b7824 */ /* 0x000fc600078e0219 */
[----:B------:R-:W-:Y:S02]  /*5940*/  IADD3 R26, P1, P0, R26, UR6, R35 ;  /* 0x000000061a1a7c10 */ /* 0x000fe4000f83e023 */
[----:B------:R-:W-:Y:S02]  /*5950*/  IADD3.X R25, R27, UR7, RZ, P3, !PT ;  /* 0x000000071b197c10 */ /* 0x000fe40009ffe4ff */
[----:B------:R-:W-:Y:S02]  /*5960*/  FSETP.NEU.AND P3, PT, RZ, UR21, PT ;  /* 0x00000015ff007c0b */ /* 0x000fe4000bf6d000 */
[----:B------:R-:W-:Y:S02]  /*5970*/  LEA.HI.X R31, R28, R27, R29, 0x7, P2 ;  /* 0x0000001b1c1f7211 */ /* 0x000fe400010f3c1d */
[C---:B------:R-:W-:Y:S02]  /*5980*/  IADD3 R28, P2, R30.reuse, UR6, RZ ;  /* 0x000000061e1c7c10 */ /* 0x040fe4000ff5e0ff */
[----:B------:R-:W-:-:S02]  /*5990*/  IADD3 R30, P5, P6, R30, UR6, R35 ;  /* 0x000000061e1e7c10 */ /* 0x000fc4000febe023 */
[----:B------:R-:W-:Y:S02]  /*59a0*/  IADD3.X R29, R31, UR7, RZ, P2, !PT ;  /* 0x000000071f1d7c10 */ /* 0x000fe400097fe4ff */
[--C-:B------:R-:W-:Y:S02]  /*59b0*/  IADD3.X R27, R27, UR7, R34.reuse, P1, P0 ;  /* 0x000000071b1b7c10 */ /* 0x100fe40008fe0422 */
[----:B------:R-:W-:Y:S01]  /*59c0*/  IADD3.X R31, R31, UR7, R34, P5, P6 ;  /* 0x000000071f1f7c10 */ /* 0x000fe2000afec422 */
[----:B------:R-:W-:Y:S06]  /*59d0*/  @!P3 BRA `(.L_x_39) ;  /* 0x0000006c001cb947 */ /* 0x000fec0003800000 */
[----:B------:R-:W-:Y:S01]  /*59e0*/  ULDC.64 UR16, c[0x0][0x5b8] ;  /* 0x00016e0000107ab9 */ /* 0x000fe20000000a00 */
[----:B------:R-:W-:Y:S01]  /*59f0*/  ISETP.GE.AND P0, PT, R42, 0x1, PT ;  /* 0x000000012a00780c */ /* 0x000fe20003f06270 */
[----:B------:R-:W-:Y:S02]  /*5a00*/  UIMAD UR6, UR11, UR16, URZ ;  /* 0x000000100b0672a4 */ /* 0x000fe4000f8e023f */
[----:B------:R-:W-:Y:S01]  /*5a10*/  IMAD.U32 R35, RZ, RZ, UR16 ;  /* 0x00000010ff237e24 */ /* 0x000fe2000f8e00ff */
[----:B------:R-:W-:Y:S01]  /*5a20*/  BSSY B1, `(.L_x_40) ;  /* 0x0000010000017945 */ /* 0x000fe20003800000 */
[----:B------:R-:W-:Y:S01]  /*5a30*/  ISETP.LT.OR P3, PT, R41, 0x1, !P0 ;  /* 0x000000012900780c */ /* 0x000fe20004761670 */
[----:B------:R-:W-:Y:S02]  /*5a40*/  UIMAD UR6, UR22, UR17, UR6 ;  /* 0x00000011160672a4 */ /* 0x000fe4000f8e0206 */
[----:B------:R-:W-:Y:S01]  /*5a50*/  IMAD.WIDE.U32 R32, R35, UR22, R32 ;  /* 0x0000001623207c25 */ /* 0x000fe2000f8e0020 */
[----:B------:R-:W-:-:S03]  /*5a60*/  ULDC.64 UR10, c[0x0][0x5a8] ;  /* 0x00016a00000a7ab9 */ /* 0x000fc60000000a00 */
[----:B------:R-:W-:Y:S02]  /*5a70*/  IMAD.MOV.U32 R36, RZ, RZ, R32 ;  /* 0x000000ffff247224 */ /* 0x000fe400078e0020 */
[----:B------:R-:W-:Y:S01]  /*5a80*/  VIADD R37, R33, UR6 ;  /* 0x0000000621257c36 */ /* 0x000fe20008000000 */
[----:B------:R-:W-:Y:S02]  /*5a90*/  ULDC.64 UR6, c[0x0][0x5b0] ;  /* 0x00016c0000067ab9 */ /* 0x000fe40000000a00 */
[----:B------:R-:W-:Y:S02]  /*5aa0*/  IMAD R34, R39, UR6, RZ ;  /* 0x0000000627227c24 */ /* 0x000fe4000f8e02ff */
[----:B------:R-:W-:-:S04]  /*5ab0*/  IMAD.WIDE.U32 R32, R43, UR6, R36 ;  /* 0x000000062b207c25 */ /* 0x000fc8000f8e0024 */
[--C-:B------:R-:W-:Y:S01]  /*5ac0*/  IMAD R35, R43, UR7, R34.reuse ;  /* 0x000000072b237c24 */ /* 0x100fe2000f8e0222 */
[----:B------:R-:W-:Y:S02]  /*5ad0*/  IADD3 R32, P1, R32, UR10, RZ ;  /* 0x0000000a20207c10 */ /* 0x000fe4000ff3e0ff */
[----:B------:R-:W-:Y:S02]  /*5ae0*/  PRMT R34, RZ, 0x7610, R34 ;  /* 0x00007610ff227816 */ /* 0x000fe40000000022 */
[----:B------:R-:W-:Y:S01]  /*5af0*/  IADD3.X R33, R33, UR11, R35, P1, !PT ;  /* 0x0000000b21217c10 */ /* 0x000fe20008ffe423 */
[----:B------:R-:W-:Y:S08]  /*5b00*/  @P3 BRA `(.L_x_41) ;  /* 0x0000000000043947 */ /* 0x000ff00003800000 */
[----:B------:R0:W5:Y:S02]  /*5b10*/  LDG.E.U8 R34, desc[UR14][R32.64] ;  /* 0x0000000e20227981 */ /* 0x000164000c1e1100 */
.L_x_41:
[----:B------:R-:W-:Y:S05]  /*5b20*/  BSYNC B1 ;  /* 0x0000000000017941 */ /* 0x000fea0003800000 */
.L_x_40:
[----:B-----5:R-:W-:Y:S01]  /*5b30*/  LOP3.LUT R34, R34, 0xff, RZ, 0xc0, !PT ;  /* 0x000000ff22227812 */ /* 0x020fe200078ec0ff */
[----:B------:R-:W-:Y:S01]  /*5b40*/  BSSY B1, `(.L_x_42) ;  /* 0x000000b000017945 */ /* 0x000fe20003800000 */
[----:B------:R-:W-:Y:S02]  /*5b50*/  ISETP.LT.OR P2, PT, R41, 0x2, !P0 ;  /* 0x000000022900780c */ /* 0x000fe40004741670 */
[----:B------:R-:W-:-:S05]  /*5b60*/  F2FP.F16.E5M2.UNPACK_B R34, R34 ;  /* 0x00000022ff22723e */ /* 0x000fca00020004ff */
[----:B------:R-:W-:-:S05]  /*5b70*/  HADD2.F32 R34, -RZ, R34.H0_H0 ;  /* 0x20000022ff227230 */ /* 0x000fca0000004100 */
[----:B------:R-:W-:Y:S01]  /*5b80*/  FMUL R35, R34, UR21 ;  /* 0x0000001522237c20 */ /* 0x000fe20008400000 */
[----:B------:R-:W-:-:S03]  /*5b90*/  PRMT R34, RZ, 0x7610, R34 ;  /* 0x00007610ff227816 */ /* 0x000fc60000000022 */
[----:B------:R-:W-:-:S05]  /*5ba0*/  FFMA R35, R226, UR20, R35 ;  /* 0x00000014e2237c23 */ /* 0x000fca0008000023 */
[----:B------:R-:W-:-:S05]  /*5bb0*/  F2FP.SATFINITE.E5M2.F32.PACK_AB_MERGE_C R35, RZ, R35, RZ ;  /* 0x00000023ff23723e */ /* 0x000fca00048060ff */
[----:B------:R2:W-:Y:S01]  /*5bc0*/  @!P3 STG.E.U8 desc[UR14][R24.64], R35 ;  /* 0x000000231800b986 */ /* 0x0005e2000c10110e */
[----:B------:R-:W-:Y:S05]  /*5bd0*/  @P2 BRA `(.L_x_43) ;  /* 0x0000000000042947 */ /* 0x000fea0003800000 */
[----:B------:R3:W5:Y:S02]  /*5be0*/  LDG.E.U8 R34, desc[UR14][R32.64+0x1] ;  /* 0x0000010e20227981 */ /* 0x000764000c1e1100 */
.L_x_43:
[----:B------:R-:W-:Y:S05]  /*5bf0*/  BSYNC B1 ;  /* 0x0000000000017941 */ /* 0x000fea0003800000 */
.L_x_42:
[----:B-----5:R-:W-:Y:S01]  /*5c00*/  LOP3.LUT R34, R34, 0xff, RZ, 0xc0, !PT ;  /* 0x000000ff22227812 */ /* 0x020fe200078ec0ff */
[----:B------:R-:W-:Y:S01]  /*5c10*/  BSSY B1, `(.L_x_44) ;  /* 0x0000013000017945 */ /* 0x000fe20003800000 */
[----:B------:R-:W-:Y:S02]  /*5c20*/  IADD3 R45, P1, R43, 0x8, RZ ;  /* 0x000000082b2d7810 */ /* 0x000fe40007f3e0ff */
[----:B------:R-:W-:-:S03]  /*5c30*/  F2FP.F16.E5M2.UNPACK_B R34, R34 ;  /* 0x00000022ff22723e */ /* 0x000fc600020004ff */
[----:B--2---:R-:W-:Y:S01]  /*5c40*/  IMAD.X R35, RZ, RZ, R39, P1 ;  /* 0x000000ffff237224 */ /* 0x004fe200008e0627 */
[----:B------:R-:W-:Y:S01]  /*5c50*/  ISETP.GE.AND P1, PT, R42, 0x9, PT ;  /* 0x000000092a00780c */ /* 0x000fe20003f26270 */
[----:B------:R-:W-:Y:S02]  /*5c60*/  HADD2.F32 R34, -RZ, R34.H0_H0 ;  /* 0x20000022ff227230 */ /* 0x000fe40000004100 */
[----:B------:R-:W-:Y:S01]  /*5c70*/  IMAD R46, R35, UR6, RZ ;  /* 0x00000006232e7c24 */ /* 0x000fe2000f8e02ff */
[----:B------:R-:W-:Y:S02]  /*5c80*/  ISETP.LT.OR P5, PT, R41, 0x1, !P1 ;  /* 0x000000012900780c */ /* 0x000fe40004fa1670 */
[----:B------:R-:W-:Y:S01]  /*5c90*/  FMUL R44, R34, UR21 ;  /* 0x00000015222c7c20 */ /* 0x000fe20008400000 */
[----:B------:R-:W-:-:S04]  /*5ca0*/  IMAD.WIDE.U32 R34, R45, UR6, R36 ;  /* 0x000000062d227c25 */ /* 0x000fc8000f8e0024 */
[----:B------:R-:W-:Y:S01]  /*5cb0*/  FFMA R44, R225, UR20, R44 ;  /* 0x00000014e12c7c23 */ /* 0x000fe2000800002c */
[----:B------:R-:W-:Y:S01]  /*5cc0*/  IMAD R45, R45, UR7, R46 ;  /* 0x000000072d2d7c24 */ /* 0x000fe2000f8e022e */
[----:B------:R-:W-:-:S03]  /*5cd0*/  IADD3 R34, P3, R34, UR10, RZ ;  /* 0x0000000a22227c10 */ /* 0x000fc6000ff7e0ff */
[----:B------:R-:W-:Y:S02]  /*5ce0*/  F2FP.SATFINITE.E5M2.F32.PACK_AB_MERGE_C R47, RZ, R44, RZ ;  /* 0x0000002cff2f723e */ /* 0x000fe400048060ff */
[----:B------:R-:W-:Y:S02]  /*5cf0*/  IADD3.X R35, R35, UR11, R45, P3, !PT ;  /* 0x0000000b23237c10 */ /* 0x000fe40009ffe42d */
[----:B------:R-:W-:Y:S01]  /*5d00*/  PRMT R44, RZ, 0x7610, R44 ;  /* 0x00007610ff2c7816 */ /* 0x000fe2000000002c */
[----:B------:R2:W-:Y:S01]  /*5d10*/  @!P2 STG.E.U8 desc[UR14][R24.64+0x1], R47 ;  /* 0x0000012f1800a986 */ /* 0x0005e2000c10110e */
[----:B------:R-:W-:Y:S05]  /*5d20*/  @P5 BRA `(.L_x_45) ;  /* 0x0000000000045947 */ /* 0x000fea0003800000 */
[----:B------:R4:W5:Y:S02]  /*5d30*/  LDG.E.U8 R44, desc[UR14][R34.64] ;  /* 0x0000000e222c7981 */ /* 0x000964000c1e1100 */
.L_x_45:
[----:B------:R-:W-:Y:S05]  /*5d40*/  BSYNC B1 ;  /* 0x0000000000017941 */ /* 0x000fea0003800000 */
.L_x_44:
        /* <DEDUP_REMOVED lines=12> */
.L_x_47:
[----:B------:R-:W-:Y:S05]  /*5e10*/  BSYNC B1 ;  /* 0x0000000000017941 */ /* 0x000fea0003800000 */
.L_x_46:
[----:B-----5:R-:W-:Y:S01]  /*5e20*/  LOP3.LUT R44, R44, 0xff, RZ, 0xc0, !PT ;  /* 0x000000ff2c2c7812 */ /* 0x020fe200078ec0ff */
[----:B------:R-:W-:Y:S01]  /*5e30*/  BSSY B1, `(.L_x_48) ;  /* 0x000000b000017945 */ /* 0x000fe20003800000 */
[----:B------:R-:W-:Y:S02]  /*5e40*/  ISETP.LT.OR P3, PT, R41, 0x9, !P0 ;  /* 0x000000092900780c */ /* 0x000fe40004761670 */
[----:B------:R-:W-:-:S05]  /*5e50*/  F2FP.F16.E5M2.UNPACK_B R44, R44 ;  /* 0x0000002cff2c723e */ /* 0x000fca00020004ff */
[----:B------:R-:W-:-:S05]  /*5e60*/  HADD2.F32 R44, -RZ, R44.H0_H0 ;  /* 0x2000002cff2c7230 */ /* 0x000fca0000004100 */
[----:B------:R-:W-:-:S04]  /*5e70*/  FMUL R44, R44, UR21 ;  /* 0x000000152c2c7c20 */ /* 0x000fc80008400000 */
[----:B------:R-:W-:-:S05]  /*5e80*/  FFMA R44, R223, UR20, R44 ;  /* 0x00000014df2c7c23 */ /* 0x000fca000800002c */
[----:B0-----:R-:W-:Y:S02]  /*5e90*/  F2FP.SATFINITE.E5M2.F32.PACK_AB_MERGE_C R45, RZ, R44, RZ ;  /* 0x0000002cff2d723e */ /* 0x001fe400048060ff */
[----:B------:R-:W-:-:S03]  /*5ea0*/  PRMT R44, RZ, 0x7610, R44 ;  /* 0x00007610ff2c7816 */ /* 0x000fc6000000002c */
[----:B------:R0:W-:Y:S01]  /*5eb0*/  @!P2 STG.E.U8 desc[UR14][R26.64+0x1], R45 ;  /* 0x0000012d1a00a986 */ /* 0x0001e2000c10110e */
[----:B------:R-:W-:Y:S05]  /*5ec0*/  @P3 BRA `(.L_x_49) ;  /* 0x0000000000043947 */ /* 0x000fea0003800000 */
[----:B------:R0:W5:Y:S02]  /*5ed0*/  LDG.E.U8 R44, desc[UR14][R32.64+0x8] ;  /* 0x0000080e202c7981 */ /* 0x000164000c1e1100 */
.L_x_49:
[----:B------:R-:W-:Y:S05]  /*5ee0*/  BSYNC B1 ;  /* 0x0000000000017941 */ /* 0x000fea0003800000 */
.L_x_48:
[----:B-----5:R-:W-:Y:S01]  /*5ef0*/  LOP3.LUT R44, R44, 0xff, RZ, 0xc0, !PT ;  /* 0x000000ff2c2c7812 */ /* 0x020fe200078ec0ff */
[----:B------:R-:W-:Y:S01]  /*5f00*/  BSSY B1, `(.L_x_50) ;  /* 0x000000b000017945 */ /* 0x000fe20003800000 */
[----:B------:R-:W-:Y:S02]  /*5f10*/  ISETP.LT.OR P2, PT, R41, 0xa, !P0 ;  /* 0x0000000a2900780c */ /* 0x000fe40004741670 */
[----:B------:R-:W-:-:S05]  /*5f20*/  F2FP.F16.E5M2.UNPACK_B R44, R44 ;  /* 0x0000002cff2c723e */ /* 0x000fca00020004ff */
[----:B------:R-:W-:-:S05]  /*5f30*/  HADD2.F32 R44, -RZ, R44.H0_H0 ;  /* 0x2000002cff2c7230 */ /* 0x000fca0000004100 */
[----:B0-----:R-:W-:Y:S01]  /*5f40*/  FMUL R45, R44, UR21 ;  /* 0x000000152c2d7c20 */ /* 0x001fe20008400000 */
[----:B------:R-:W-:-:S03]  /*5f50*/  PRMT R44, RZ, 0x7610, R44 ;  /* 0x00007610ff2c7816 */ /* 0x000fc6000000002c */
[----:B------:R-:W-:-:S05]  /*5f60*/  FFMA R45, R222, UR20, R45 ;  /* 0x00000014de2d7c23 */ /* 0x000fca000800002d */
[----:B------:R-:W-:-:S05]  /*5f70*/  F2FP.SATFINITE.E5M2.F32.PACK_AB_MERGE_C R45, RZ, R45, RZ ;  /* 0x0000002dff2d723e */ /* 0x000fca00048060ff */
[----:B------:R0:W-:Y:S01]  /*5f80*/  @!P3 STG.E.U8 desc[UR14][R24.64+0x8], R45 ;  /* 0x0000082d1800b986 */ /* 0x0001e2000c10110e */
[----:B------:R-:W-:Y:S05]  /*5f90*/  @P2 BRA `(.L_x_51) ;  /* 0x0000000000042947 */ /* 0x000fea0003800000 */
[----:B------:R0:W5:Y:S02]  /*5fa0*/  LDG.E.U8 R44, desc[UR14][R32.64+0x9] ;  /* 0x0000090e202c7981 */ /* 0x000164000c1e1100 */
.L_x_51:
[----:B------:R-:W-:Y:S05]  /*5fb0*/  BSYNC B1 ;  /* 0x0000000000017941 */ /* 0x000fea0003800000 */
.L_x_50:
        /* <DEDUP_REMOVED lines=12> */
.L_x_53:
[----:B------:R-:W-:Y:S05]  /*6080*/  BSYNC B1 ;  /* 0x0000000000017941 */ /* 0x000fea0003800000 */
.L_x_52:
        /* <DEDUP_REMOVED lines=12> */
.L_x_55:
[----:B------:R-:W-:Y:S05]  /*6150*/  BSYNC B1 ;  /* 0x0000000000017941 */ /* 0x000fea0003800000 */
.L_x_54:
        /* <DEDUP_REMOVED lines=12> */
.L_x_57:
[----:B------:R-:W-:Y:S05]  /*6220*/  BSYNC B1 ;  /* 0x0000000000017941 */ /* 0x000fea0003800000 */
.L_x_56:
        /* <DEDUP_REMOVED lines=12> */
.L_x_59:
[----:B------:R-:W-:Y:S05]  /*62f0*/  BSYNC B1 ;  /* 0x0000000000017941 */ /* 0x000fea0003800000 */
.L_x_58:
        /* <DEDUP_REMOVED lines=12> */
.L_x_61:
[----:B------:R-:W-:Y:S05]  /*63c0*/  BSYNC B1 ;  /* 0x0000000000017941 */ /* 0x000fea0003800000 */
.L_x_60:
        /* <DEDUP_REMOVED lines=12> */
.L_x_63:
[----:B------:R-:W-:Y:S05]  /*6490*/  BSYNC B1 ;  /* 0x0000000000017941 */ /* 0x000fea0003800000 */
.L_x_62:
        /* <DEDUP_REMOVED lines=12> */
.L_x_65:
[----:B------:R-:W-:Y:S05]  /*6560*/  BSYNC B1 ;  /* 0x0000000000017941 */ /* 0x000fea0003800000 */
.L_x_64:
        /* <DEDUP_REMOVED lines=12> */
.L_x_67:
[----:B------:R-:W-:Y:S05]  /*6630*/  BSYNC B1 ;  /* 0x0000000000017941 */ /* 0x000fea0003800000 */
.L_x_66:
        /* <DEDUP_REMOVED lines=12> */
.L_x_69:
[----:B------:R-:W-:Y:S05]  /*6700*/  BSYNC B1 ;  /* 0x0000000000017941 */ /* 0x000fea0003800000 */
.L_x_68:
        /* <DEDUP_REMOVED lines=12> */
.L_x_71:
[----:B------:R-:W-:Y:S05]  /*67d0*/  BSYNC B1 ;  /* 0x0000000000017941 */ /* 0x000fea0003800000 */
.L_x_70:
        /* <DEDUP_REMOVED lines=12> */
.L_x_73:
[----:B------:R-:W-:Y:S05]  /*68a0*/  BSYNC B1 ;  /* 0x0000000000017941 */ /* 0x000fea0003800000 */
.L_x_72:
        /* <DEDUP_REMOVED lines=12> */
.L_x_75:
[----:B------:R-:W-:Y:S05]  /*6970*/  BSYNC B1 ;  /* 0x0000000000017941 */ /* 0x000fea0003800000 */
.L_x_74:
        /* <DEDUP_REMOVED lines=12> */
.L_x_77:
[----:B------:R-:W-:Y:S05]  /*6a40*/  BSYNC B1 ;  /* 0x0000000000017941 */ /* 0x000fea0003800000 */
.L_x_76:
        /* <DEDUP_REMOVED lines=12> */
.L_x_79:
[----:B------:R-:W-:Y:S05]  /*6b10*/  BSYNC B1 ;  /* 0x0000000000017941 */ /* 0x000fea0003800000 */
.L_x_78:
        /* <DEDUP_REMOVED lines=12> */
.L_x_81:
[----:B------:R-:W-:Y:S05]  /*6be0*/  BSYNC B1 ;  /* 0x0000000000017941 */ /* 0x000fea0003800000 */
.L_x_80:
        /* <DEDUP_REMOVED lines=12> */
.L_x_83:
[----:B------:R-:W-:Y:S05]  /*6cb0*/  BSYNC B1 ;  /* 0x0000000000017941 */ /* 0x000fea0003800000 */
.L_x_82:
        /* <DEDUP_REMOVED lines=12> */
.L_x_85:
[----:B------:R-:W-:Y:S05]  /*6d80*/  BSYNC B1 ;  /* 0x0000000000017941 */ /* 0x000fea0003800000 */
.L_x_84:
        /* <DEDUP_REMOVED lines=12> */
.L_x_87:
[----:B------:R-:W-:Y:S05]  /*6e50*/  BSYNC B1 ;  /* 0x0000000000017941 */ /* 0x000fea0003800000 */
.L_x_86:
        /* <DEDUP_REMOVED lines=12> */
.L_x_89:
[----:B------:R-:W-:Y:S05]  /*6f20*/  BSYNC B1 ;  /* 0x0000000000017941 */ /* 0x000fea0003800000 */
.L_x_88:
        /* <DEDUP_REMOVED lines=12> */
.L_x_91:
[----:B------:R-:W-:Y:S05]  /*6ff0*/  BSYNC B1 ;  /* 0x0000000000017941 */ /* 0x000fea0003800000 */
.L_x_90:
        /* <DEDUP_REMOVED lines=12> */
.L_x_93:
[----:B------:R-:W-:Y:S05]  /*70c0*/  BSYNC B1 ;  /* 0x0000000000017941 */ /* 0x000fea0003800000 */
.L_x_92:
        /* <DEDUP_REMOVED lines=12> */
.L_x_95:
[----:B------:R-:W-:Y:S05]  /*7190*/  BSYNC B1 ;  /* 0x0000000000017941 */ /* 0x000fea0003800000 */
.L_x_94:
        /* <DEDUP_REMOVED lines=12> */
.L_x_97:
[----:B------:R-:W-:Y:S05]  /*7260*/  BSYNC B1 ;  /* 0x0000000000017941 */ /* 0x000fea0003800000 */
.L_x_96:
        /* <DEDUP_REMOVED lines=12> */
.L_x_99:
[----:B------:R-:W-:Y:S05]  /*7330*/  BSYNC B1 ;  /* 0x0000000000017941 */ /* 0x000fea0003800000 */
.L_x_98:
        /* <DEDUP_REMOVED lines=12> */
.L_x_101:
[----:B------:R-:W-:Y:S05]  /*7400*/  BSYNC B1 ;  /* 0x0000000000017941 */ /* 0x000fea0003800000 */
.L_x_100:
        /* <DEDUP_REMOVED lines=12> */
.L_x_103:
[----:B------:R-:W-:Y:S05]  /*74d0*/  BSYNC B1 ;  /* 0x0000000000017941 */ /* 0x000fea0003800000 */
.L_x_102:
        /* <DEDUP_REMOVED lines=12> */
.L_x_105:
[----:B------:R-:W-:Y:S05]  /*75a0*/  BSYNC B1 ;  /* 0x0000000000017941 */ /* 0x000fea0003800000 */
.L_x_104:
        /* <DEDUP_REMOVED lines=12> */
.L_x_107:
[----:B------:R-:W-:Y:S05]  /*7670*/  BSYNC B1 ;  /* 0x0000000000017941 */ /* 0x000fea0003800000 */
.L_x_106:
        /* <DEDUP_REMOVED lines=12> */
.L_x_109:
[----:B------:R-:W-:Y:S05]  /*7740*/  BSYNC B1 ;  /* 0x0000000000017941 */ /* 0x000fea0003800000 */
.L_x_108:
        /* <DEDUP_REMOVED lines=12> */
.L_x_111:
[----:B------:R-:W-:Y:S05]  /*7810*/  BSYNC B1 ;  /* 0x0000000000017941 */ /* 0x000fea0003800000 */
.L_x_110:
        /* <DEDUP_REMOVED lines=12> */
.L_x_113:
[----:B------:R-:W-:Y:S05]  /*78e0*/  BSYNC B1 ;  /* 0x0000000000017941 */ /* 0x000fea0003800000 */
.L_x_112:
        /* <DEDUP_REMOVED lines=12> */
.L_x_115:
[----:B------:R-:W-:Y:S05]  /*79b0*/  BSYNC B1 ;  /* 0x0000000000017941 */ /* 0x000fea0003800000 */
.L_x_114:
        /* <DEDUP_REMOVED lines=12> */
.L_x_117:
[----:B------:R-:W-:Y:S05]  /*7a80*/  BSYNC B1 ;  /* 0x0000000000017941 */ /* 0x000fea0003800000 */
.L_x_116:
        /* <DEDUP_REMOVED lines=12> */
.L_x_119:
[----:B------:R-:W-:Y:S05]  /*7b50*/  BSYNC B1 ;  /* 0x0000000000017941 */ /* 0x000fea0003800000 */
.L_x_118:
        /* <DEDUP_REMOVED lines=12> */
.L_x_121:
[----:B------:R-:W-:Y:S05]  /*7c20*/  BSYNC B1 ;  /* 0x0000000000017941 */ /* 0x000fea0003800000 */
.L_x_120:
        /* <DEDUP_REMOVED lines=12> */
.L_x_123:
[----:B------:R-:W-:Y:S05]  /*7cf0*/  BSYNC B1 ;  /* 0x0000000000017941 */ /* 0x000fea0003800000 */
.L_x_122:
        /* <DEDUP_REMOVED lines=12> */
.L_x_125:
[----:B------:R-:W-:Y:S05]  /*7dc0*/  BSYNC B1 ;  /* 0x0000000000017941 */ /* 0x000fea0003800000 */
.L_x_124:
        /* <DEDUP_REMOVED lines=12> */
.L_x_127:
[----:B------:R-:W-:Y:S05]  /*7e90*/  BSYNC B1 ;  /* 0x0000000000017941 */ /* 0x000fea0003800000 */
.L_x_126:
        /* <DEDUP_REMOVED lines=12> */
.L_x_129:
[----:B------:R-:W-:Y:S05]  /*7f60*/  BSYNC B1 ;  /* 0x0000000000017941 */ /* 0x000fea0003800000 */
.L_x_128:
        /* <DEDUP_REMOVED lines=12> */
.L_x_131:
[----:B------:R-:W-:Y:S05]  /*8030*/  BSYNC B1 ;  /* 0x0000000000017941 */ /* 0x000fea0003800000 */
.L_x_130:
        /* <DEDUP_REMOVED lines=12> */
.L_x_133:
[----:B------:R-:W-:Y:S05]  /*8100*/  BSYNC B1 ;  /* 0x0000000000017941 */ /* 0x000fea0003800000 */
.L_x_132:
        /* <DEDUP_REMOVED lines=12> */
.L_x_135:
[----:B------:R-:W-:Y:S05]  /*81d0*/  BSYNC B1 ;  /* 0x0000000000017941 */ /* 0x000fea0003800000 */
.L_x_134:
        /* <DEDUP_REMOVED lines=12> */
.L_x_137:
[----:B------:R-:W-:Y:S05]  /*82a0*/  BSYNC B1 ;  /* 0x0000000000017941 */ /* 0x000fea0003800000 */
.L_x_136:
        /* <DEDUP_REMOVED lines=12> */
.L_x_139:
[----:B------:R-:W-:Y:S05]  /*8370*/  BSYNC B1 ;  /* 0x0000000000017941 */ /* 0x000fea0003800000 */
.L_x_138:
        /* <DEDUP_REMOVED lines=12> */
.L_x_141:
[----:B------:R-:W-:Y:S05]  /*8440*/  BSYNC B1 ;  /* 0x0000000000017941 */ /* 0x000fea0003800000 */
.L_x_140:
        /* <DEDUP_REMOVED lines=12> */
.L_x_143:
[----:B------:R-:W-:Y:S05]  /*8510*/  BSYNC B1 ;  /* 0x0000000000017941 */ /* 0x000fea0003800000 */
.L_x_142:
        /* <DEDUP_REMOVED lines=12> */
.L_x_145:
[----:B------:R-:W-:Y:S05]  /*85e0*/  BSYNC B1 ;  /* 0x0000000000017941 */ /* 0x000fea0003800000 */
.L_x_144:
        /* <DEDUP_REMOVED lines=12> */
.L_x_147:
[----:B------:R-:W-:Y:S05]  /*86b0*/  BSYNC B1 ;  /* 0x0000000000017941 */ /* 0x000fea0003800000 */
.L_x_146:
        /* <DEDUP_REMOVED lines=12> */
.L_x_149:
[----:B------:R-:W-:Y:S05]  /*8780*/  BSYNC B1 ;  /* 0x0000000000017941 */ /* 0x000fea0003800000 */
.L_x_148:
        /* <DEDUP_REMOVED lines=12> */
.L_x_151:
[----:B------:R-:W-:Y:S05]  /*8850*/  BSYNC B1 ;  /* 0x0000000000017941 */ /* 0x000fea0003800000 */
.L_x_150:
        /* <DEDUP_REMOVED lines=12> */
.L_x_153:
[----:B------:R-:W-:Y:S05]  /*8920*/  BSYNC B1 ;  /* 0x0000000000017941 */ /* 0x000fea0003800000 */
.L_x_152:
        /* <DEDUP_REMOVED lines=12> */
.L_x_155:
[----:B------:R-:W-:Y:S05]  /*89f0*/  BSYNC B1 ;  /* 0x0000000000017941 */ /* 0x000fea0003800000 */
.L_x_154:
        /* <DEDUP_REMOVED lines=12> */
.L_x_157:
[----:B------:R-:W-:Y:S05]  /*8ac0*/  BSYNC B1 ;  /* 0x0000000000017941 */ /* 0x000fea0003800000 */
.L_x_156:
        /* <DEDUP_REMOVED lines=12> */
.L_x_159:
[----:B------:R-:W-:Y:S05]  /*8b90*/  BSYNC B1 ;  /* 0x0000000000017941 */ /* 0x000fea0003800000 */
.L_x_158:
        /* <DEDUP_REMOVED lines=12> */
.L_x_161:
[----:B------:R-:W-:Y:S05]  /*8c60*/  BSYNC B1 ;  /* 0x0000000000017941 */ /* 0x000fea0003800000 */
.L_x_160:
        /* <DEDUP_REMOVED lines=12> */
.L_x_163:
[----:B------:R-:W-:Y:S05]  /*8d30*/  BSYNC B1 ;  /* 0x0000000000017941 */ /* 0x000fea0003800000 */
.L_x_162:
[----:B-----5:R-:W-:Y:S01]  /*8d40*/  LOP3.LUT R44, R44, 0xff, RZ, 0xc0, !PT ;  /* 0x000000ff2c2c7812 */ /* 0x020fe200078ec0ff */
[----:B------:R-:W-:Y:S01]  /*8d50*/  BSSY B1, `(.L_x_164) ;  /* 0x000000b000017945 */ /* 0x000fe20003800000 */
[----:B------:R-:W-:Y:S02]  /*8d60*/  ISETP.LT.OR P2, PT, R41, 0x79, !P1 ;  /* 0x000000792900780c */ /* 0x000fe40004f41670 */
[----:B------:R-:W-:Y:S02]  /*8d70*/  F2FP.F16.E5M2.UNPACK_B R44, R44 ;  /* 0x0000002cff2c723e */ /* 0x000fe400020004ff */
[----:B0--3--:R-:W-:-:S03]  /*8d80*/  PRMT R32, RZ, 0x7610, R32 ;  /* 0x00007610ff207816 */ /* 0x009fc60000000020 */
[----:B------:R-:W-:-:S05]  /*8d90*/  HADD2.F32 R44, -RZ, R44.H0_H0 ;  /* 0x2000002cff2c7230 */ /* 0x000fca0000004100 */
[----:B------:R-:W-:-:S04]  /*8da0*/  FMUL R44, R44, UR21 ;  /* 0x000000152c2c7c20 */ /* 0x000fc80008400000 */
[----:B------:R-:W-:-:S05]  /*8db0*/  FFMA R44, R165, UR20, R44 ;  /* 0x00000014a52c7c23 */ /* 0x000fca000800002c */
[----:B------:R-:W-:-:S05]  /*8dc0*/  F2FP.SATFINITE.E5M2.F32.PACK_AB_MERGE_C R33, RZ, R44, RZ ;  /* 0x0000002cff21723e */ /* 0x000fca00048060ff */
[----:B------:R0:W-:Y:S01]  /*8dd0*/  @!P0 STG.E.U8 desc[UR14][R24.64+0x79], R33 ;  /* 0x0000792118008986 */ /* 0x0001e2000c10110e */
[----:B------:R-:W-:Y:S05]  /*8de0*/  @P2 BRA `(.L_x_165) ;  /* 0x0000000000042947 */ /* 0x000fea0003800000 */
[----:B------:R3:W5:Y:S02]  /*8df0*/  LDG.E.U8 R32, desc[UR14][R34.64+0x78] ;  /* 0x0000780e22207981 */ /* 0x000764000c1e1100 */
.L_x_165:
[----:B------:R-:W-:Y:S05]  /*8e00*/  BSYNC B1 ;  /* 0x0000000000017941 */ /* 0x000fea0003800000 */
.L_x_164:
[----:B-----5:R-:W-:Y:S01]  /*8e10*/  LOP3.LUT R32, R32, 0xff, RZ, 0xc0, !PT ;  /* 0x000000ff20207812 */ /* 0x020fe200078ec0ff */
[----:B------:R-:W-:Y:S01]  /*8e20*/  BSSY B1, `(.L_x_166) ;  /* 0x000000b000017945 */ /* 0x000fe20003800000 */
[----:B------:R-:W-:Y:S02]  /*8e30*/  ISETP.LT.OR P1, PT, R41, 0x7a, !P1 ;  /* 0x0000007a2900780c */ /* 0x000fe40004f21670 */
[----:B------:R-:W-:Y:S02]  /*8e40*/  F2FP.F16.E5M2.UNPACK_B R32, R32 ;  /* 0x00000020ff20723e */ /* 0x000fe400020004ff */
[----:B0-2---:R-:W-:-:S03]  /*8e50*/  PRMT R24, RZ, 0x7610, R24 ;  /* 0x00007610ff187816 */ /* 0x005fc60000000018 */
[----:B------:R-:W-:-:S05]  /*8e60*/  HADD2.F32 R32, -RZ, R32.H0_H0 ;  /* 0x20000020ff207230 */ /* 0x000fca0000004100 */
[----:B------:R-:W-:-:S04]  /*8e70*/  FMUL R25, R32, UR21 ;  /* 0x0000001520197c20 */ /* 0x000fc80008400000 */
[----:B------:R-:W-:-:S05]  /*8e80*/  FFMA R25, R164, UR20, R25 ;  /* 0x00000014a4197c23 */ /* 0x000fca0008000019 */
[----:B------:R-:W-:-:S05]  /*8e90*/  F2FP.SATFINITE.E5M2.F32.PACK_AB_MERGE_C R25, RZ, R25, RZ ;  /* 0x00000019ff19723e */ /* 0x000fca00048060ff */
[----:B------:R0:W-:Y:S01]  /*8ea0*/  @!P2 STG.E.U8 desc[UR14][R26.64+0x78], R25 ;  /* 0x000078191a00a986 */ /* 0x0001e2000c10110e */
[----:B------:R-:W-:Y:S05]  /*8eb0*/  @P1 BRA `(.L_x_167) ;  /* 0x0000000000041947 */ /* 0x000fea0003800000 */
[----:B------:R2:W5:Y:S02]  /*8ec0*/  LDG.E.U8 R24, desc[UR14][R34.64+0x79] ;  /* 0x0000790e22187981 */ /* 0x000564000c1e1100 */
.L_x_167:
[----:B------:R-:W-:Y:S05]  /*8ed0*/  BSYNC B1 ;  /* 0x0000000000017941 */ /* 0x000fea0003800000 */
.L_x_166:
[----:B-----5:R-:W-:Y:S01]  /*8ee0*/  LOP3.LUT R24, R24, 0xff, RZ, 0xc0, !PT ;  /* 0x000000ff18187812 */ /* 0x020fe200078ec0ff */
[----:B------:R-:W-:Y:S01]  /*8ef0*/  BSSY B1, `(.L_x_168) ;  /* 0x0000013000017945 */ /* 0x000fe20003800000 */
[----:B------:R-:W-:Y:S02]  /*8f00*/  IADD3 R33, P0, R43, 0x80, RZ ;  /* 0x000000802b217810 */ /* 0x000fe40007f1e0ff */
[----:B------:R-:W-:-:S03]  /*8f10*/  F2FP.F16.E5M2.UNPACK_B R24, R24 ;  /* 0x00000018ff18723e */ /* 0x000fc600020004ff */
[----:B0-----:R-:W-:Y:S01]  /*8f20*/  IMAD.X R25, RZ, RZ, R39, P0 ;  /* 0x000000ffff197224 */ /* 0x001fe200000e0627 */
[----:B------:R-:W-:Y:S01]  /*8f30*/  ISETP.GE.AND P0, PT, R42, 0x81, PT ;  /* 0x000000812a00780c */ /* 0x000fe20003f06270 */
[----:B------:R-:W-:Y:S02]  /*8f40*/  HADD2.F32 R24, -RZ, R24.H0_H0 ;  /* 0x20000018ff187230 */ /* 0x000fe40000004100 */
[----:B--234-:R-:W-:Y:S01]  /*8f50*/  IMAD R34, R25, UR6, RZ ;  /* 0x0000000619227c24 */ /* 0x01cfe2000f8e02ff */
        /* <DEDUP_REMOVED lines=12> */
.L_x_169:
[----:B------:R-:W-:Y:S05]  /*9020*/  BSYNC B1 ;  /* 0x0000000000017941 */ /* 0x000fea0003800000 */
.L_x_168:
[----:B-----5:R-:W-:Y:S01]  /*9030*/  LOP3.LUT R32, R32, 0xff, RZ, 0xc0, !PT ;  /* 0x000000ff20207812 */ /* 0x020fe200078ec0ff */
[----:B------:R-:W-:Y:S01]  /*9040*/  BSSY B1, `(.L_x_170) ;  /* 0x000000b000017945 */ /* 0x000fe20003800000 */
[----:B------:R-:W-:Y:S02]  /*9050*/  ISETP.LT.OR P2, PT, R41, 0x2, !P0 ;  /* 0x000000022900780c */ /* 0x000fe40004741670 */
[----:B------:R-:W-:Y:S02]  /*9060*/  F2FP.F16.E5M2.UNPACK_B R32, R32 ;  /* 0x00000020ff20723e */ /* 0x000fe400020004ff */
[----:B0-----:R-:W-:-:S03]  /*9070*/  PRMT R26, RZ, 0x7610, R26 ;  /* 0x00007610ff1a7816 */ /* 0x001fc6000000001a */
[----:B------:R-:W-:-:S05]  /*9080*/  HADD2.F32 R32, -RZ, R32.H0_H0 ;  /* 0x20000020ff207230 */ /* 0x000fca0000004100 */
[----:B------:R-:W-:-:S04]  /*9090*/  FMUL R27, R32, UR21 ;  /* 0x00000015201b7c20 */ /* 0x000fc80008400000 */
[----:B------:R-:W-:-:S05]  /*90a0*/  FFMA R27, R162, UR20, R27 ;  /* 0x00000014a21b7c23 */ /* 0x000fca000800001b */
[----:B------:R-:W-:-:S05]  /*90b0*/  F2FP.SATFINITE.E5M2.F32.PACK_AB_MERGE_C R27, RZ, R27, RZ ;  /* 0x0000001bff1b723e */ /* 0x000fca00048060ff */
[----:B------:R0:W-:Y:S01]  /*90c0*/  @!P3 STG.E.U8 desc[UR14][R28.64], R27 ;  /* 0x0000001b1c00b986 */ /* 0x0001e2000c10110e */
[----:B------:R-:W-:Y:S05]  /*90d0*/  @P2 BRA `(.L_x_171) ;  /* 0x0000000000042947 */ /* 0x000fea0003800000 */
[----:B------:R3:W5:Y:S02]  /*90e0*/  LDG.E.U8 R26, desc[UR14][R24.64+0x1] ;  /* 0x0000010e181a7981 */ /* 0x000764000c1e1100 */
.L_x_171:
[----:B------:R-:W-:Y:S05]  /*90f0*/  BSYNC B1 ;  /* 0x0000000000017941 */ /* 0x000fea0003800000 */
.L_x_170:
[----:B-----5:R-:W-:Y:S01]  /*9100*/  LOP3.LUT R26, R26, 0xff, RZ, 0xc0, !PT ;  /* 0x000000ff1a1a7812 */ /* 0x020fe200078ec0ff */
[----:B------:R-:W-:Y:S01]  /*9110*/  BSSY B1, `(.L_x_172) ;  /* 0x0000013000017945 */ /* 0x000fe20003800000 */
[----:B------:R-:W-:Y:S02]  /*9120*/  IADD3 R43, P1, R43, 0x88, RZ ;  /* 0x000000882b2b7810 */ /* 0x000fe40007f3e0ff */
[----:B------:R-:W-:Y:S02]  /*9130*/  F2FP.F16.E5M2.UNPACK_B R26, R26 ;  /* 0x0000001aff1a723e */ /* 0x000fe400020004ff */
[----:B------:R-:W-:Y:S01]  /*9140*/  PRMT R32, RZ, 0x7610, R32 ;  /* 0x00007610ff207816 */ /* 0x000fe20000000020 */
[----:B------:R-:W-:Y:S01]  /*9150*/  IMAD.X R38, RZ, RZ, R39, P1 ;  /* 0x000000ffff267224 */ /* 0x000fe200008e0627 */
[----:B------:R-:W-:Y:S01]  /*9160*/  ISETP.GE.AND P1, PT, R42, 0x89, PT ;  /* 0x000000892a00780c */ /* 0x000fe20003f26270 */
[----:B------:R-:W-:Y:S02]  /*9170*/  HADD2.F32 R26, -RZ, R26.H0_H0 ;  /* 0x2000001aff1a7230 */ /* 0x000fe40000004100 */
[----:B------:R-:W-:Y:S01]  /*9180*/  IMAD R38, R38, UR6, RZ ;  /* 0x0000000626267c24 */ /* 0x000fe2000f8e02ff */
[----:B------:R-:W-:Y:S01]  /*9190*/  ISETP.LT.OR P5, PT, R41, 0x1, !P1 ;  /* 0x000000012900780c */ /* 0x000fe20004fa1670 */
[----:B------:R-:W-:-:S04]  /*91a0*/  IMAD.WIDE.U32 R36, R43, UR6, R36 ;  /* 0x000000062b247c25 */ /* 0x000fc8000f8e0024 */
[----:B------:R-:W-:Y:S01]  /*91b0*/  FMUL R26, R26, UR21 ;  /* 0x000000151a1a7c20 */ /* 0x000fe20008400000 */
[----:B------:R-:W-:-:S03]  /*91c0*/  IMAD R43, R43, UR7, R38 ;  /* 0x000000072b2b7c24 */ /* 0x000fc6000f8e0226 */
[----:B------:R-:W-:Y:S01]  /*91d0*/  FFMA R161, R161, UR20, R26 ;  /* 0x00000014a1a17c23 */ /* 0x000fe2000800001a */
[----:B------:R-:W-:-:S04]  /*91e0*/  IADD3 R26, P3, R36, UR10, RZ ;  /* 0x0000000a241a7c10 */ /* 0x000fc8000ff7e0ff */
[----:B------:R-:W-:Y:S02]  /*91f0*/  F2FP.SATFINITE.E5M2.F32.PACK_AB_MERGE_C R161, RZ, R161, RZ ;  /* 0x000000a1ffa1723e */ /* 0x000fe400048060ff */
[----:B0-----:R-:W-:-:S03]  /*9200*/  IADD3.X R27, R37, UR11, R43, P3, !PT ;  /* 0x0000000b251b7c10 */ /* 0x001fc60009ffe42b */
[----:B------:R0:W-:Y:S01]  /*9210*/  @!P2 STG.E.U8 desc[UR14][R28.64+0x1], R161 ;  /* 0x000001a11c00a986 */ /* 0x0001e2000c10110e */
[----:B------:R-:W-:Y:S05]  /*9220*/  @P5 BRA `(.L_x_173) ;  /* 0x0000000000045947 */ /* 0x000fea0003800000 */
[----:B------:R4:W5:Y:S02]  /*9230*/  LDG.E.U8 R32, desc[UR14][R26.64] ;  /* 0x0000000e1a207981 */ /* 0x000964000c1e1100 */
.L_x_173:
[----:B------:R-:W-:Y:S05]  /*9240*/  BSYNC B1 ;  /* 0x0000000000017941 */ /* 0x000fea0003800000 */
.L_x_172:
        /* <DEDUP_REMOVED lines=12> */
.L_x_175:
[----:B------:R-:W-:Y:S05]  /*9310*/  BSYNC B1 ;  /* 0x0000000000017941 */ /* 0x000fea0003800000 */
.L_x_174:
        /* <DEDUP_REMOVED lines=12> */
.L_x_177:
[----:B------:R-:W-:Y:S05]  /*93e0*/  BSYNC B1 ;  /* 0x0000000000017941 */ /* 0x000fea0003800000 */
.L_x_176:
        /* <DEDUP_REMOVED lines=12> */
.L_x_179:
[----:B------:R-:W-:Y:S05]  /*94b0*/  BSYNC B1 ;  /* 0x0000000000017941 */ /* 0x000fea0003800000 */
.L_x_178:
        /* <DEDUP_REMOVED lines=12> */
.L_x_181:
[----:B------:R-:W-:Y:S05]  /*9580*/  BSYNC B1 ;  /* 0x0000000000017941 */ /* 0x000fea0003800000 */
.L_x_180:
        /* <DEDUP_REMOVED lines=12> */
.L_x_183:
[----:B------:R-:W-:Y:S05]  /*9650*/  BSYNC B1 ;  /* 0x0000000000017941 */ /* 0x000fea0003800000 */
.L_x_182:
        /* <DEDUP_REMOVED lines=12> */
.L_x_185:
[----:B------:R-:W-:Y:S05]  /*9720*/  BSYNC B1 ;  /* 0x0000000000017941 */ /* 0x000fea0003800000 */
.L_x_184:
        /* <DEDUP_REMOVED lines=12> */
.L_x_187:
[----:B------:R-:W-:Y:S05]  /*97f0*/  BSYNC B1 ;  /* 0x0000000000017941 */ /* 0x000fea0003800000 */
.L_x_186:
        /* <DEDUP_REMOVED lines=12> */
.L_x_189:
[----:B------:R-:W-:Y:S05]  /*98c0*/  BSYNC B1 ;  /* 0x0000000000017941 */ /* 0x000fea0003800000 */
.L_x_188:
        /* <DEDUP_REMOVED lines=12> */
.L_x_191:
[----:B------:R-:W-:Y:S05]  /*9990*/  BSYNC B1 ;  /* 0x0000000000017941 */ /* 0x000fea0003800000 */
.L_x_190:
[----:B-----5:R-:W-:Y:S01]  /*99a0*/  LOP3.LUT R32, R32, 0xff, RZ, 0xc0, !PT ;  /* 0x000000ff20207812 */ /* 0x020fe200078ec0ff */
[----:B------:R-:W-:Y:S01]  /*99b0*/  BSSY B1, `(.L_x_192) ;  /* 0x000000b000017945 */ /* 0x000fe20003800000 */
[----:B------:R-:W-:Y:S02]  /*99c0*/  ISETP.LT.OR P3, PT, R41, 0x19, !P0 ;  /* 0x000000192900780c */ /* 0x000fe40004761670 */
[----:B------:R-:W-:-:S05]  /*99d0*/  F2FP.F16.E5M2.UNPACK_B R32, R32 ;  /* 0x00000020ff20723e */ /* 0x000fca00020004ff */
[----:B------:R-:W-:-:S05]  /*99e0*/  HADD2.F32 R32, -RZ, R32.H0_H0 ;  /* 0x20000020ff207230 */ /* 0x000fca0000004100 */
[----:B------:R-:W-:-:S04]  /*99f0*/  FMUL R32, R32, UR21 ;  /* 0x0000001520207c20 */ /* 0x000fc80008400000 */
[----:B------:R-:W-:Y:S01]  /*9a00*/  FFMA R32, R23, UR20, R32 ;  /* 0x0000001417207c23 */ /* 0x000fe20008000020 */
[----:B------:R-:W-:-:S04]  /*9a10*/  PRMT R23, RZ, 0x7610, R23 ;  /* 0x00007610ff177816 */ /* 0x000fc80000000017 */
[----:B0-----:R-:W-:-:S05]  /*9a20*/  F2FP.SATFINITE.E5M2.F32.PACK_AB_MERGE_C R33, RZ, R32, RZ ;  /* 0x00000020ff21723e */ /* 0x001fca00048060ff */
[----:B------:R0:W-:Y:S01]  /*9a30*/  @!P2 STG.E.U8 desc[UR14][R30.64+0x11], R33 ;  /* 0x000011211e00a986 */ /* 0x0001e2000c10110e */
[----:B------:R-:W-:Y:S05]  /*9a40*/  @P3 BRA `(.L_x_193) ;  /* 0x0000000000043947 */ /* 0x000fea0003800000 */
[----:B------:R0:W5:Y:S02]  /*9a50*/  LDG.E.U8 R23, desc[UR14][R24.64+0x18] ;  /* 0x0000180e18177981 */ /* 0x000164000c1e1100 */
.L_x_193:
[----:B------:R-:W-:Y:S05]  /*9a60*/  BSYNC B1 ;  /* 0x0000000000017941 */ /* 0x000fea0003800000 */
.L_x_192:
        /* <DEDUP_REMOVED lines=8> */
[----:B------:R-:W-:-:S05]  /*9af0*/  F2FP.SATFINITE.E5M2.F32.PACK_AB_MERGE_C R23, RZ, R23, RZ ;  /* 0x00000017ff17723e */ /* 0x000fca00048060ff */
[----:B------:R0:W-:Y:S01]  /*9b00*/  @!P3 STG.E.U8 desc[UR14][R28.64+0x18], R23 ;  /* 0x000018171c00b986 */ /* 0x0001e2000c10110e */
[----:B------:R-:W-:Y:S05]  /*9b10*/  @P2 BRA `(.L_x_195) ;  /* 0x0000000000042947 */ /* 0x000fea0003800000 */
[----:B------:R0:W5:Y:S02]  /*9b20*/  LDG.E.U8 R22, desc[UR14][R24.64+0x19] ;  /* 0x0000190e18167981 */ /* 0x000164000c1e1100 */
.L_x_195:
[----:B------:R-:W-:Y:S05]  /*9b30*/  BSYNC B1 ;  /* 0x0000000000017941 */ /* 0x000fea0003800000 */
.L_x_194:
        /* <DEDUP_REMOVED lines=12> */
.L_x_197:
[----:B------:R-:W-:Y:S05]  /*9c00*/  BSYNC B1 ;  /* 0x0000000000017941 */ /* 0x000fea0003800000 */
.L_x_196:
        /* <DEDUP_REMOVED lines=12> */
.L_x_199:
[----:B------:R-:W-:Y:S05]  /*9cd0*/  BSYNC B1 ;  /* 0x0000000000017941 */ /* 0x000fea0003800000 */
.L_x_198:
        /* <DEDUP_REMOVED lines=12> */
.L_x_201:
[----:B------:R-:W-:Y:S05]  /*9da0*/  BSYNC B1 ;  /* 0x0000000000017941 */ /* 0x000fea0003800000 */
.L_x_200:
        /* <DEDUP_REMOVED lines=12> */
.L_x_203:
[----:B------:R-:W-:Y:S05]  /*9e70*/  BSYNC B1 ;  /* 0x0000000000017941 */ /* 0x000fea0003800000 */
.L_x_202:
        /* <DEDUP_REMOVED lines=12> */
.L_x_205:
[----:B------:R-:W-:Y:S05]  /*9f40*/  BSYNC B1 ;  /* 0x0000000000017941 */ /* 0x000fea0003800000 */
.L_x_204:
        /* <DEDUP_REMOVED lines=12> */
.L_x_207:
[----:B------:R-:W-:Y:S05]  /*a010*/  BSYNC B1 ;  /* 0x0000000000017941 */ /* 0x000fea0003800000 */
.L_x_206:
        /* <DEDUP_REMOVED lines=12> */
.L_x_209:
[----:B------:R-:W-:Y:S05]  /*a0e0*/  BSYNC B1 ;  /* 0x0000000000017941 */ /* 0x000fea0003800000 */
.L_x_208:
        /* <DEDUP_REMOVED lines=12> */
.L_x_211:
[----:B------:R-:W-:Y:S05]  /*a1b0*/  BSYNC B1 ;  /* 0x0000000000017941 */ /* 0x000fea0003800000 */
.L_x_210:
        /* <DEDUP_REMOVED lines=12> */
.L_x_213:
[----:B------:R-:W-:Y:S05]  /*a280*/  BSYNC B1 ;  /* 0x0000000000017941 */ /* 0x000fea0003800000 */
.L_x_212:
        /* <DEDUP_REMOVED lines=12> */
.L_x_215:
[----:B------:R-:W-:Y:S05]  /*a350*/  BSYNC B1 ;  /* 0x0000000000017941 */ /* 0x000fea0003800000 */
.L_x_214:
        /* <DEDUP_REMOVED lines=12> */
.L_x_217:
[----:B------:R-:W-:Y:S05]  /*a420*/  BSYNC B1 ;  /* 0x0000000000017941 */ /* 0x000fea0003800000 */
.L_x_216:
        /* <DEDUP_REMOVED lines=12> */
.L_x_219:
[----:B------:R-:W-:Y:S05]  /*a4f0*/  BSYNC B1 ;  /* 0x0000000000017941 */ /* 0x000fea0003800000 */
.L_x_218:
        /* <DEDUP_REMOVED lines=12> */
.L_x_221:
[----:B------:R-:W-:Y:S05]  /*a5c0*/  BSYNC B1 ;  /* 0x0000000000017941 */ /* 0x000fea0003800000 */
.L_x_220:
        /* <DEDUP_REMOVED lines=12> */
.L_x_223:
[----:B------:R-:W-:Y:S05]  /*a690*/  BSYNC B1 ;  /* 0x0000000000017941 */ /* 0x000fea0003800000 */
.L_x_222:
        /* <DEDUP_REMOVED lines=12> */
.L_x_225:
[----:B------:R-:W-:Y:S05]  /*a760*/  BSYNC B1 ;  /* 0x0000000000017941 */ /* 0x000fea0003800000 */
.L_x_224:
        /* <DEDUP_REMOVED lines=12> */
.L_x_227:
[----:B------:R-:W-:Y:S05]  /*a830*/  BSYNC B1 ;  /* 0x0000000000017941 */ /* 0x000fea0003800000 */
.L_x_226:
        /* <DEDUP_REMOVED lines=12> */
.L_x_229:
[----:B------:R-:W-:Y:S05]  /*a900*/  BSYNC B1 ;  /* 0x0000000000017941 */ /* 0x000fea0003800000 */
.L_x_228:
        /* <DEDUP_REMOVED lines=12> */
.L_x_231:
[----:B------:R-:W-:Y:S05]  /*a9d0*/  BSYNC B1 ;  /* 0x0000000000017941 */ /* 0x000fea0003800000 */
.L_x_230:
        /* <DEDUP_REMOVED lines=12> */
.L_x_233:
[----:B------:R-:W-:Y:S05]  /*aaa0*/  BSYNC B1 ;  /* 0x0000000000017941 */ /* 0x000fea0003800000 */
.L_x_232:
        /* <DEDUP_REMOVED lines=12> */
.L_x_235:
[----:B------:R-:W-:Y:S05]  /*ab70*/  BSYNC B1 ;  /* 0x0000000000017941 */ /* 0x000fea0003800000 */
.L_x_234:
[----:B-----5:R-:W-:Y:S01]  /*ab80*/  LOP3.LUT R2, R2, 0xff, RZ, 0xc0, !PT ;  /* 0x000000ff02027812 */ /* 0x020fe200078ec0ff */
[----:B------:R-:W-:Y:S01]  /*ab90*/  BSSY B1, `(.L_x_236) ;  /* 0x000000b000017945 */ /* 0x000fe20003800000 */
[----:B------:R-:W-:Y:S02]  /*aba0*/  ISETP.LT.OR P3, PT, R41, 0x41, !P1 ;  /* 0x000000412900780c */ /* 0x000fe40004f61670 */
[----:B------:R-:W-:-:S05]  /*abb0*/  F2FP.F16.E5M2.UNPACK_B R2, R2 ;  /* 0x00000002ff02723e */ /* 0x000fca00020004ff */
[----:B------:R-:W-:-:S05]  /*abc0*/  HADD2.F32 R2, -RZ, R2.H0_H0 ;  /* 0x20000002ff027230 */ /* 0x000fca0000004100 */
[----:B0-----:R-:W-:-:S04]  /*abd0*/  FMUL R3, R2, UR21 ;  /* 0x0000001502037c20 */ /* 0x001fc80008400000 */
[----:B------:R-:W-:Y:S01]  /*abe0*/  FFMA R3, R0, UR20, R3 ;  /* 0x0000001400037c23 */ /* 0x000fe20008000003 */
[----:B------:R-:W-:-:S04]  /*abf0*/  PRMT R0, RZ, 0x7610, R0 ;  /* 0x00007610ff007816 */ /* 0x000fc80000000000 */
[----:B------:R-:W-:-:S05]  /*ac00*/  F2FP.SATFINITE.E5M2.F32.PACK_AB_MERGE_C R3, RZ, R3, RZ ;  /* 0x00000003ff03723e */ /* 0x000fca00048060ff */
[----:B------:R0:W-:Y:S01]  /*ac10*/  @!P2 STG.E.U8 desc[UR14][R28.64+0x41], R3 ;  /* 0x000041031c00a986 */ /* 0x0001e2000c10110e */
[----:B------:R-:W-:Y:S05]  /*ac20*/  @P3 BRA `(.L_x_237) ;  /* 0x0000000000043947 */ /* 0x000fea0003800000 */
[----:B------:R0:W5:Y:S02]  /*ac30*/  LDG.E.U8 R0, desc[UR14][R26.64+0x40] ;  /* 0x0000400e1a007981 */ /* 0x000164000c1e1100 */
.L_x_237:
[----:B------:R-:W-:Y:S05]  /*ac40*/  BSYNC B1 ;  /* 0x0000000000017941 */ /* 0x000fea0003800000 */
.L_x_236:
[----:B------:R-:W2:Y:S01]  /*ac50*/  LDL.LU R2, [R1] ;  /* 0x0000000001027983 */ /* 0x000ea20000300800 */
[----:B-----5:R-:W-:Y:S01]  /*ac60*/  LOP3.LUT R0, R0, 0xff, RZ, 0xc0, !PT ;  /* 0x000000ff00007812 */ /* 0x020fe200078ec0ff */
[----:B------:R-:W-:Y:S01]  /*ac70*/  BSSY B1, `(.L_x_238) ;  /* 0x000000b000017945 */ /* 0x000fe20003800000 */
[----:B------:R-:W-:Y:S02]  /*ac80*/  ISETP.LT.OR P2, PT, R41, 0x42, !P1 ;  /* 0x000000422900780c */ /* 0x000fe40004f41670 */
[----:B------:R-:W-:-:S05]  /*ac90*/  F2FP.F16.E5M2.UNPACK_B R0, R0 ;  /* 0x00000000ff00723e */ /* 0x000fca00020004ff */
[----:B------:R-:W-:-:S05]  /*aca0*/  HADD2.F32 R0, -RZ, R0.H0_H0 ;  /* 0x20000000ff007230 */ /* 0x000fca0000004100 */
[----:B------:R-:W-:-:S04]  /*acb0*/  FMUL R0, R0, UR21 ;  /* 0x0000001500007c20 */ /* 0x000fc80008400000 */
[----:B--2---:R-:W-:-:S05]  /*acc0*/  FFMA R0, R2, UR20, R0 ;  /* 0x0000001402007c23 */ /* 0x004fca0008000000 */
[----:B0-----:R-:W-:Y:S02]  /*acd0*/  F2FP.SATFINITE.E5M2.F32.PACK_AB_MERGE_C R3, RZ, R0, RZ ;  /* 0x00000000ff03723e */ /* 0x001fe400048060ff */
[----:B------:R-:W-:-:S03]  /*ace0*/  PRMT R0, RZ, 0x7610, R0 ;  /* 0x00007610ff007816 */ /* 0x000fc60000000000 */
[----:B------:R0:W-:Y:S01]  /*acf0*/  @!P3 STG.E.U8 desc[UR14][R30.64+0x40], R3 ;  /* 0x000040031e00b986 */ /* 0x0001e2000c10110e */
[----:B------:R-:W-:Y:S05]  /*ad00*/  @P2 BRA `(.L_x_239) ;  /* 0x0000000000042947 */ /* 0x000fea0003800000 */
[----:B------:R2:W5:Y:S02]  /*ad10*/  LDG.E.U8 R0, desc[UR14][R26.64+0x41] ;  /* 0x0000410e1a007981 */ /* 0x000564000c1e1100 */
.L_x_239:
[----:B------:R-:W-:Y:S05]  /*ad20*/  BSYNC B1 ;  /* 0x0000000000017941 */ /* 0x000fea0003800000 */
.L_x_238:
[----:B------:R-:W3:Y:S01]  /*ad30*/  LDL.LU R2, [R1+0x4] ;  /* 0x0000040001027983 */ /* 0x000ee20000300800 */
[----:B-----5:R-:W-:Y:S01]  /*ad40*/  LOP3.LUT R0, R0, 0xff, RZ, 0xc0, !PT ;  /* 0x000000ff00007812 */ /* 0x020fe200078ec0ff */
[----:B------:R-:W-:Y:S01]  /*ad50*/  BSSY B1, `(.L_x_240) ;  /* 0x000000b000017945 */ /* 0x000fe20003800000 */
[----:B------:R-:W-:Y:S02]  /*ad60*/  ISETP.LT.OR P3, PT, R41, 0x49, !P0 ;  /* 0x000000492900780c */ /* 0x000fe40004761670 */
[----:B------:R-:W-:-:S05]  /*ad70*/  F2FP.F16.E5M2.UNPACK_B R0, R0 ;  /* 0x00000000ff00723e */ /* 0x000fca00020004ff */
[----:B------:R-:W-:-:S05]  /*ad80*/  HADD2.F32 R0, -RZ, R0.H0_H0 ;  /* 0x20000000ff007230 */ /* 0x000fca0000004100 */
[----:B------:R-:W-:-:S04]  /*ad90*/  FMUL R0, R0, UR21 ;  /* 0x0000001500007c20 */ /* 0x000fc80008400000 */
[----:B---3--:R-:W-:-:S05]  /*ada0*/  FFMA R0, R2, UR20, R0 ;  /* 0x0000001402007c23 */ /* 0x008fca0008000000 */
[----:B0-----:R-:W-:Y:S02]  /*adb0*/  F2FP.SATFINITE.E5M2.F32.PACK_AB_MERGE_C R3, RZ, R0, RZ ;  /* 0x00000000ff03723e */ /* 0x001fe400048060ff */
[----:B------:R-:W-:-:S03]  /*adc0*/  PRMT R0, RZ, 0x7610, R0 ;  /* 0x00007610ff007816 */ /* 0x000fc60000000000 */
[----:B------:R0:W-:Y:S01]  /*add0*/  @!P2 STG.E.U8 desc[UR14][R30.64+0x41], R3 ;  /* 0x000041031e00a986 */ /* 0x0001e2000c10110e */
[----:B------:R-:W-:Y:S05]  /*ade0*/  @P3 BRA `(.L_x_241) ;  /* 0x0000000000043947 */ /* 0x000fea0003800000 */
[----:B------:R3:W5:Y:S02]  /*adf0*/  LDG.E.U8 R0, desc[UR14][R24.64+0x48] ;  /* 0x0000480e18007981 */ /* 0x000764000c1e1100 */
.L_x_241:
[----:B------:R-:W-:Y:S05]  /*ae00*/  BSYNC B1 ;  /* 0x0000000000017941 */ /* 0x000fea0003800000 */
.L_x_240:
[----:B------:R-:W2:Y:S01]  /*ae10*/  LDL.LU R2, [R1+0x8] ;  /* 0x0000080001027983 */ /* 0x000ea20000300800 */
        /* <DEDUP_REMOVED lines=12> */
.L_x_243:
[----:B------:R-:W-:Y:S05]  /*aee0*/  BSYNC B1 ;  /* 0x0000000000017941 */ /* 0x000fea0003800000 */
.L_x_242:
        /* <DEDUP_REMOVED lines=13> */
.L_x_245:
[----:B------:R-:W-:Y:S05]  /*afc0*/  BSYNC B1 ;  /* 0x0000000000017941 */ /* 0x000fea0003800000 */
.L_x_244:
        /* <DEDUP_REMOVED lines=13> */
.L_x_247:
[----:B------:R-:W-:Y:S05]  /*b0a0*/  BSYNC B1 ;  /* 0x0000000000017941 */ /* 0x000fea0003800000 */
.L_x_246:
        /* <DEDUP_REMOVED lines=13> */
.L_x_249:
[----:B------:R-:W-:Y:S05]  /*b180*/  BSYNC B1 ;  /* 0x0000000000017941 */ /* 0x000fea0003800000 */
.L_x_248:
        /* <DEDUP_REMOVED lines=13> */
.L_x_251:
[----:B------:R-:W-:Y:S05]  /*b260*/  BSYNC B1 ;  /* 0x0000000000017941 */ /* 0x000fea0003800000 */
.L_x_250:
        /* <DEDUP_REMOVED lines=13> */
.L_x_253:
[----:B------:R-:W-:Y:S05]  /*b340*/  BSYNC B1 ;  /* 0x0000000000017941 */ /* 0x000fea0003800000 */
.L_x_252:
        /* <DEDUP_REMOVED lines=13> */
.L_x_255:
[----:B------:R-:W-:Y:S05]  /*b420*/  BSYNC B1 ;  /* 0x0000000000017941 */ /* 0x000fea0003800000 */
.L_x_254:
        /* <DEDUP_REMOVED lines=13> */
.L_x_257:
[----:B------:R-:W-:Y:S05]  /*b500*/  BSYNC B1 ;  /* 0x0000000000017941 */ /* 0x000fea0003800000 */
.L_x_256:
        /* <DEDUP_REMOVED lines=13> */
.L_x_259:
[----:B------:R-:W-:Y:S05]  /*b5e0*/  BSYNC B1 ;  /* 0x0000000000017941 */ /* 0x000fea0003800000 */
.L_x_258:
        /* <DEDUP_REMOVED lines=13> */
.L_x_261:
[----:B------:R-:W-:Y:S05]  /*b6c0*/  BSYNC B1 ;  /* 0x0000000000017941 */ /* 0x000fea0003800000 */
.L_x_260:
        /* <DEDUP_REMOVED lines=13> */
.L_x_263:
[----:B------:R-:W-:Y:S05]  /*b7a0*/  BSYNC B1 ;  /* 0x0000000000017941 */ /* 0x000fea0003800000 */
.L_x_262:
        /* <DEDUP_REMOVED lines=13> */
.L_x_265:
[----:B------:R-:W-:Y:S05]  /*b880*/  BSYNC B1 ;  /* 0x0000000000017941 */ /* 0x000fea0003800000 */
.L_x_264:
        /* <DEDUP_REMOVED lines=13> */
.L_x_267:
[----:B------:R-:W-:Y:S05]  /*b960*/  BSYNC B1 ;  /* 0x0000000000017941 */ /* 0x000fea0003800000 */
.L_x_266:
        /* <DEDUP_REMOVED lines=13> */
.L_x_269:
[----:B------:R-:W-:Y:S05]  /*ba40*/  BSYNC B1 ;  /* 0x0000000000017941 */ /* 0x000fea0003800000 */
.L_x_268:
        /* <DEDUP_REMOVED lines=13> */
.L_x_271:
[----:B------:R-:W-:Y:S05]  /*bb20*/  BSYNC B1 ;  /* 0x0000000000017941 */ /* 0x000fea0003800000 */
.L_x_270:
        /* <DEDUP_REMOVED lines=13> */
.L_x_273:
[----:B------:R-:W-:Y:S05]  /*bc00*/  BSYNC B1 ;  /* 0x0000000000017941 */ /* 0x000fea0003800000 */
.L_x_272:
        /* <DEDUP_REMOVED lines=13> */
.L_x_275:
[----:B------:R-:W-:Y:S05]  /*bce0*/  BSYNC B1 ;  /* 0x0000000000017941 */ /* 0x000fea0003800000 */
.L_x_274:
        /* <DEDUP_REMOVED lines=13> */
.L_x_277:
[----:B------:R-:W-:Y:S05]  /*bdc0*/  BSYNC B1 ;  /* 0x0000000000017941 */ /* 0x000fea0003800000 */
.L_x_276:
        /* <DEDUP_REMOVED lines=13> */
.L_x_279:
[----:B------:R-:W-:Y:S05]  /*bea0*/  BSYNC B1 ;  /* 0x0000000000017941 */ /* 0x000fea0003800000 */
.L_x_278:
        /* <DEDUP_REMOVED lines=13> */
.L_x_281:
[----:B------:R-:W-:Y:S05]  /*bf80*/  BSYNC B1 ;  /* 0x0000000000017941 */ /* 0x000fea0003800000 */
.L_x_280:
        /* <DEDUP_REMOVED lines=13> */
.L_x_283:
[----:B------:R-:W-:Y:S05]  /*c060*/  BSYNC B1 ;  /* 0x0000000000017941 */ /* 0x000fea0003800000 */
.L_x_282:
        /* <DEDUP_REMOVED lines=13> */
.L_x_285:
[----:B------:R-:W-:Y:S05]  /*c140*/  BSYNC B1 ;  /* 0x0000000000017941 */ /* 0x000fea0003800000 */
.L_x_284:
        /* <DEDUP_REMOVED lines=13> */
.L_x_287:
[----:B------:R-:W-:Y:S05]  /*c220*/  BSYNC B1 ;  /* 0x0000000000017941 */ /* 0x000fea0003800000 */
.L_x_286:
        /* <DEDUP_REMOVED lines=13> */
.L_x_289:
[----:B------:R-:W-:Y:S05]  /*c300*/  BSYNC B1 ;  /* 0x0000000000017941 */ /* 0x000fea0003800000 */
.L_x_288:
        /* <DEDUP_REMOVED lines=13> */
.L_x_291:
[----:B------:R-:W-:Y:S05]  /*c3e0*/  BSYNC B1 ;  /* 0x0000000000017941 */ /* 0x000fea0003800000 */
.L_x_290:
        /* <DEDUP_REMOVED lines=13> */
.L_x_293:
[----:B------:R-:W-:Y:S05]  /*c4c0*/  BSYNC B1 ;  /* 0x0000000000017941 */ /* 0x000fea0003800000 */
.L_x_292:
        /* <DEDUP_REMOVED lines=13> */
.L_x_295:
[----:B------:R-:W-:Y:S05]  /*c5a0*/  BSYNC B1 ;  /* 0x0000000000017941 */ /* 0x000fea0003800000 */
.L_x_294:
[----:B------:R-:W-:Y:S05]  /*c5b0*/  @P1 BRA `(.L_x_296) ;  /* 0x0000002000ac1947 */ /* 0x000fea0003800000 */
[----:B------:R-:W2:Y:S01]  /*c5c0*/  LDL.LU R2, [R1+0x74] ;  /* 0x0000740001027983 */ /* 0x000ea20000300800 */
[----:B-----5:R-:W-:-:S04]  /*c5d0*/  LOP3.LUT R0, R0, 0xff, RZ, 0xc0, !PT ;  /* 0x000000ff00007812 */ /* 0x020fc800078ec0ff */
[----:B------:R-:W-:-:S05]  /*c5e0*/  F2FP.F16.E5M2.UNPACK_B R0, R0 ;  /* 0x00000000ff00723e */ /* 0x000fca00020004ff */
[----:B------:R-:W-:-:S05]  /*c5f0*/  HADD2.F32 R0, -RZ, R0.H0_H0 ;  /* 0x20000000ff007230 */ /* 0x000fca0000004100 */
[----:B------:R-:W-:-:S04]  /*c600*/  FMUL R0, R0, UR21 ;  /* 0x0000001500007c20 */ /* 0x000fc80008400000 */
[----:B--2---:R-:W-:-:S05]  /*c610*/  FFMA R0, R2, UR20, R0 ;  /* 0x0000001402007c23 */ /* 0x004fca0008000000 */
[----:B0-----:R-:W-:-:S05]  /*c620*/  F2FP.SATFINITE.E5M2.F32.PACK_AB_MERGE_C R3, RZ, R0, RZ ;  /* 0x00000000ff03723e */ /* 0x001fca00048060ff */
[----:B------:R0:W-:Y:S01]  /*c630*/  STG.E.U8 desc[UR14][R30.64+0x79], R3 ;  /* 0x000079031e007986 */ /* 0x0001e2000c10110e */
[----:B------:R-:W-:Y:S05]  /*c640*/  BRA `(.L_x_296) ;  /* 0x0000002000887947 */ /* 0x000fea0003800000 */
.L_x_39:
[C---:B------:R-:W-:Y:S01]  /*c650*/  ISETP.GE.AND P3, PT, R42.reuse, 0x1, PT ;  /* 0x000000012a00780c */ /* 0x040fe20003f66270 */
[----:B------:R-:W2:Y:S01]  /*c660*/  LDL.LU R227, [R1+0x10] ;  /* 0x0000100001e37983 */ /* 0x000ea20000300800 */
[----:B------:R-:W-:Y:S01]  /*c670*/  ISETP.GE.AND P2, PT, R42, 0x9, PT ;  /* 0x000000092a00780c */ /* 0x000fe20003f46270 */
[----:B------:R-:W-:Y:S01]  /*c680*/  FMUL R225, R225, UR20 ;  /* 0x00000014e1e17c20 */ /* 0x000fe20008400000 */
[C---:B------:R-:W-:Y:S01]  /*c690*/  ISETP.LT.OR P0, PT, R41.reuse, 0x1, !P3 ;  /* 0x000000012900780c */ /* 0x040fe20005f01670 */
[----:B------:R-:W-:Y:S01]  /*c6a0*/  FMUL R226, R226, UR20 ;  /* 0x00000014e2e27c20 */ /* 0x000fe20008400000 */
[----:B------:R-:W-:Y:S01]  /*c6b0*/  ISETP.LT.OR P1, PT, R41, 0x2, !P3 ;  /* 0x000000022900780c */ /* 0x000fe20005f21670 */
[----:B------:R-:W-:Y:S01]  /*c6c0*/  FMUL R223, R223, UR20 ;  /* 0x00000014dfdf7c20 */ /* 0x000fe20008400000 */
[----:B------:R-:W-:Y:S01]  /*c6d0*/  ISETP.LT.OR P6, PT, R41, 0x2, !P2 ;  /* 0x000000022900780c */ /* 0x000fe200057c1670 */
[----:B------:R-:W-:Y:S01]  /*c6e0*/  FMUL R224, R224, UR20 ;  /* 0x00000014e0e07c20 */ /* 0x000fe20008400000 */
[----:B------:R-:W-:-:S02]  /*c6f0*/  F2FP.SATFINITE.E5M2.F32.PACK_AB_MERGE_C R33, RZ, R226, RZ ;  /* 0x000000e2ff21723e */ /* 0x000fc400048060ff */
[----:B------:R-:W-:Y:S01]  /*c700*/  F2FP.SATFINITE.E5M2.F32.PACK_AB_MERGE_C R225, RZ, R225, RZ ;  /* 0x000000e1ffe1723e */ /* 0x000fe200048060ff */
[----:B------:R-:W-:Y:S01]  /*c710*/  FMUL R222, R222, UR20 ;  /* 0x00000014dede7c20 */ /* 0x000fe20008400000 */
[----:B------:R-:W-:Y:S01]  /*c720*/  ISETP.LT.OR P5, PT, R41, 0x1, !P2 ;  /* 0x000000012900780c */ /* 0x000fe200057a1670 */
[----:B------:R-:W-:Y:S01]  /*c730*/  FMUL R221, R221, UR20 ;  /* 0x00000014dddd7c20 */ /* 0x000fe20008400000 */
[----:B------:R-:W-:Y:S01]  /*c740*/  F2FP.SATFINITE.E5M2.F32.PACK_AB_MERGE_C R223, RZ, R223, RZ ;  /* 0x000000dfffdf723e */ /* 0x000fe200048060ff */
[----:B------:R0:W-:Y:S01]  /*c750*/  @!P0 STG.E.U8 desc[UR14][R24.64], R33 ;  /* 0x0000002118008986 */ /* 0x0001e2000c10110e */
[----:B------:R-:W-:-:S03]  /*c760*/  ISETP.LT.OR P0, PT, R41, 0x9, !P3 ;  /* 0x000000092900780c */ /* 0x000fc60005f01670 */
[----:B------:R-:W-:Y:S01]  /*c770*/  @!P1 STG.E.U8 desc[UR14][R24.64+0x1], R225 ;  /* 0x000001e118009986 */ /* 0x000fe2000c10110e */
[----:B------:R-:W-:-:S03]  /*c780*/  ISETP.LT.OR P1, PT, R41, 0xa, !P3 ;  /* 0x0000000a2900780c */ /* 0x000fc60005f21670 */
[----:B------:R-:W-:Y:S01]  /*c790*/  @!P6 STG.E.U8 desc[UR14][R26.64+0x1], R223 ;  /* 0x000001df1a00e986 */ /* 0x000fe2000c10110e */
[----:B------:R-:W-:Y:S01]  /*c7a0*/  ISETP.LT.OR P6, PT, R41, 0xa, !P2 ;  /* 0x0000000a2900780c */ /* 0x000fe200057c1670 */
[----:B------:R-:W-:Y:S01]  /*c7b0*/  FMUL R219, R219, UR20 ;  /* 0x00000014dbdb7c20 */ /* 0x000fe20008400000 */
[----:B------:R-:W-:Y:S01]  /*c7c0*/  F2FP.SATFINITE.E5M2.F32.PACK_AB_MERGE_C R35, RZ, R224, RZ ;  /* 0x000000e0ff23723e */ /* 0x000fe200048060ff */
[----:B------:R-:W-:Y:S01]  /*c7d0*/  FMUL R220, R220, UR20 ;  /* 0x00000014dcdc7c20 */ /* 0x000fe20008400000 */
[----:B0-----:R-:W-:Y:S01]  /*c7e0*/  F2FP.SATFINITE.E5M2.F32.PACK_AB_MERGE_C R33, RZ, R222, RZ ;  /* 0x000000deff21723e */ /* 0x001fe200048060ff */
[----:B------:R-:W-:Y:S01]  /*c7f0*/  FMUL R218, R218, UR20 ;  /* 0x00000014dada7c20 */ /* 0x000fe20008400000 */
[----:B------:R-:W-:Y:S01]  /*c800*/  F2FP.SATFINITE.E5M2.F32.PACK_AB_MERGE_C R221, RZ, R221, RZ ;  /* 0x000000ddffdd723e */ /* 0x000fe200048060ff */
[----:B------:R0:W-:Y:S01]  /*c810*/  @!P5 STG.E.U8 desc[UR14][R26.64], R35 ;  /* 0x000000231a00d986 */ /* 0x0001e2000c10110e */
[C---:B------:R-:W-:Y:S02]  /*c820*/  ISETP.LT.OR P5, PT, R41.reuse, 0x9, !P2 ;  /* 0x000000092900780c */ /* 0x040fe400057a1670 */
        /* <DEDUP_REMOVED lines=8> */
[----:B0-----:R-:W-:Y:S01]  /*c8b0*/  F2FP.SATFINITE.E5M2.F32.PACK_AB_MERGE_C R35, RZ, R220, RZ ;  /* 0x000000dcff23723e */ /* 0x001fe200048060ff */
[----:B------:R-:W-:Y:S01]  /*c8c0*/  FMUL R215, R215, UR20 ;  /* 0x00000014d7d77c20 */ /* 0x000fe20008400000 */
[----:B------:R-:W4:Y:S01]  /*c8d0*/  LDL.LU R226, [R1+0xc] ;  /* 0x00000c0001e27983 */ /* 0x000f220000300800 */
[----:B---3--:R-:W-:Y:S02]  /*c8e0*/  F2FP.SATFINITE.E5M2.F32.PACK_AB_MERGE_C R33, RZ, R218, RZ ;  /* 0x000000daff21723e */ /* 0x008fe400048060ff */
[----:B------:R-:W-:Y:S01]  /*c8f0*/  F2FP.SATFINITE.E5M2.F32.PACK_AB_MERGE_C R217, RZ, R217, RZ ;  /* 0x000000d9ffd9723e */ /* 0x000fe200048060ff */
[----:B------:R0:W-:Y:S01]  /*c900*/  @!P5 STG.E.U8 desc[UR14][R26.64+0x8], R35 ;  /* 0x000008231a00d986 */ /* 0x0001e2000c10110e */
[----:B------:R-:W-:-:S02]  /*c910*/  ISETP.LT.OR P5, PT, R41, 0x11, !P2 ;  /* 0x000000112900780c */ /* 0x000fc400057a1670 */
[----:B------:R-:W-:Y:S01]  /*c920*/  F2FP.SATFINITE.E5M2.F32.PACK_AB_MERGE_C R215, RZ, R215, RZ ;  /* 0x000000d7ffd7723e */ /* 0x000fe200048060ff */
[----:B------:R-:W3:Y:S01]  /*c930*/  LDL.LU R224, [R1+0x8] ;  /* 0x0000080001e07983 */ /* 0x000ee20000300800 */
[----:B------:R-:W-:-:S03]  /*c940*/  FMUL R216, R216, UR20 ;  /* 0x00000014d8d87c20 */ /* 0x000fc60008400000 */
[----:B------:R-:W4:Y:S04]  /*c950*/  LDL.LU R225, [R1+0x4] ;  /* 0x0000040001e17983 */ /* 0x000f280000300800 */
[----:B------:R-:W3:Y:S01]  /*c960*/  LDL.LU R223, [R1] ;  /* 0x0000000001df7983 */ /* 0x000ee20000300800 */
[----:B0-----:R-:W-:Y:S01]  /*c970*/  F2FP.SATFINITE.E5M2.F32.PACK_AB_MERGE_C R35, RZ, R216, RZ ;  /* 0x000000d8ff23723e */ /* 0x001fe200048060ff */
[----:B------:R-:W-:Y:S01]  /*c980*/  FMUL R214, R214, UR20 ;  /* 0x00000014d6d67c20 */ /* 0x000fe20008400000 */
[----:B------:R-:W-:Y:S01]  /*c990*/  FMUL R213, R213, UR20 ;  /* 0x00000014d5d57c20 */ /* 0x000fe20008400000 */
[----:B------:R0:W-:Y:S01]  /*c9a0*/  @!P0 STG.E.U8 desc[UR14][R24.64+0x10], R33 ;  /* 0x0000102118008986 */ /* 0x0001e2000c10110e */
[----:B------:R-:W-:Y:S01]  /*c9b0*/  ISETP.LT.OR P0, PT, R41, 0x19, !P3 ;  /* 0x000000192900780c */ /* 0x000fe20005f01670 */
[----:B------:R-:W-:Y:S01]  /*c9c0*/  FMUL R211, R211, UR20 ;  /* 0x00000014d3d37c20 */ /* 0x000fe20008400000 */
[----:B------:R-:W-:Y:S01]  /*c9d0*/  FMUL R212, R212, UR20 ;  /* 0x00000014d4d47c20 */ /* 0x000fe20008400000 */
[----:B------:R-:W-:Y:S01]  /*c9e0*/  @!P1 STG.E.U8 desc[UR14][R24.64+0x11], R217 ;  /* 0x000011d918009986 */ /* 0x000fe2000c10110e */
[C---:B------:R-:W-:Y:S01]  /*c9f0*/  ISETP.LT.OR P1, PT, R41.reuse, 0x1a, !P3 ;  /* 0x0000001a2900780c */ /* 0x040fe20005f21670 */
[----:B------:R-:W-:Y:S01]  /*ca00*/  FMUL R210, R210, UR20 ;  /* 0x00000014d2d27c20 */ /* 0x000fe20008400000 */
[----:B------:R-:W-:Y:S01]  /*ca10*/  F2FP.SATFINITE.E5M2.F32.PACK_AB_MERGE_C R213, RZ, R213, RZ ;  /* 0x000000d5ffd5723e */ /* 0x000fe200048060ff */
[----:B------:R-:W-:Y:S01]  /*ca20*/  @!P6 STG.E.U8 desc[UR14][R26.64+0x11], R215 ;  /* 0x000011d71a00e986 */ /* 0x000fe2000c10110e */
[----:B------:R-:W-:Y:S01]  /*ca30*/  ISETP.LT.OR P6, PT, R41, 0x1a, !P2 ;  /* 0x0000001a2900780c */ /* 0x000fe200057c1670 */
[----:B------:R-:W-:Y:S01]  /*ca40*/  FMUL R209, R209, UR20 ;  /* 0x00000014d1d17c20 */ /* 0x000fe20008400000 */
[----:B------:R-:W-:Y:S01]  /*ca50*/  F2FP.SATFINITE.E5M2.F32.PACK_AB_MERGE_C R211, RZ, R211, RZ ;  /* 0x000000d3ffd3723e */ /* 0x000fe200048060ff */
[----:B------:R1:W-:Y:S01]  /*ca60*/  @!P5 STG.E.U8 desc[UR14][R26.64+0x10], R35 ;  /* 0x000010231a00d986 */ /* 0x0003e2000c10110e */
[----:B0-----:R-:W-:Y:S01]  /*ca70*/  F2FP.SATFINITE.E5M2.F32.PACK_AB_MERGE_C R33, RZ, R214, RZ ;  /* 0x000000d6ff21723e */ /* 0x001fe200048060ff */
[----:B------:R-:W-:Y:S01]  /*ca80*/  FMUL R207, R207, UR20 ;  /* 0x00000014cfcf7c20 */ /* 0x000fe20008400000 */
[C---:B------:R-:W-:Y:S01]  /*ca90*/  ISETP.LT.OR P5, PT, R41.reuse, 0x19, !P2 ;  /* 0x000000192900780c */ /* 0x040fe200057a1670 */
[----:B------:R-:W-:Y:S01]  /*caa0*/  FMUL R208, R208, UR20 ;  /* 0x00000014d0d07c20 */ /* 0x000fe20008400000 */
[----:B------:R-:W-:Y:S01]  /*cab0*/  F2FP.SATFINITE.E5M2.F32.PACK_AB_MERGE_C R209, RZ, R209, RZ ;  /* 0x000000d1ffd1723e */ /* 0x000fe200048060ff */
[----:B------:R0:W-:Y:S01]  /*cac0*/  @!P0 STG.E.U8 desc[UR14][R24.64+0x18], R33 ;  /* 0x0000182118008986 */ /* 0x0001e2000c10110e */
[C---:B------:R-:W-:Y:S01]  /*cad0*/  ISETP.LT.OR P0, PT, R41.reuse, 0x21, !P3 ;  /* 0x000000212900780c */ /* 0x040fe20005f01670 */
[----:B------:R-:W-:Y:S01]  /*cae0*/  FMUL R206, R206, UR20 ;  /* 0x00000014cece7c20 */ /* 0x000fe20008400000 */
[----:B------:R-:W-:Y:S01]  /*caf0*/  F2FP.SATFINITE.E5M2.F32.PACK_AB_MERGE_C R207, RZ, R207, RZ ;  /* 0x000000cfffcf723e */ /* 0x000fe200048060ff */
[----:B------:R-:W-:Y:S01]  /*cb00*/  @!P1 STG.E.U8 desc[UR14][R24.64+0x19], R213 ;  /* 0x000019d518009986 */ /* 0x000fe2000c10110e */
[----:B------:R-:W-:Y:S01]  /*cb10*/  ISETP.LT.OR P1, PT, R41, 0x22, !P3 ;  /* 0x000000222900780c */ /* 0x000fe20005f21670 */
[----:B------:R-:W-:Y:S01]  /*cb20*/  FMUL R205, R205, UR20 ;  /* 0x00000014cdcd7c20 */ /* 0x000fe20008400000 */
[----:B-1----:R-:W-:Y:S01]  /*cb30*/  F2FP.SATFINITE.E5M2.F32.PACK_AB_MERGE_C R35, RZ, R212, RZ ;  /* 0x000000d4ff23723e */ /* 0x002fe200048060ff */
        /* <DEDUP_REMOVED lines=11> */
[----:B------:R-:W-:Y:S01]  /*cbf0*/  ISETP.LT.OR P0, PT, R41, 0x29, !P3 ;  /* 0x000000292900780c */ /* 0x000fe20005f01670 */
[----:B------:R-:W-:Y:S01]  /*cc00*/  FMUL R201, R201, UR20 ;  /* 0x00000014c9c97c20 */ /* 0x000fe20008400000 */
[----:B------:R-:W-:Y:S01]  /*cc10*/  FMUL R199, R199, UR20 ;  /* 0x00000014c7c77c20 */ /* 0x000fe20008400000 */
[----:B------:R-:W-:Y:S01]  /*cc20*/  @!P1 STG.E.U8 desc[UR14][R24.64+0x21], R209 ;  /* 0x000021d118009986 */ /* 0x000fe2000c10110e */
[C---:B------:R-:W-:Y:S01]  /*cc30*/  ISETP.LT.OR P1, PT, R41.reuse, 0x2a, !P3 ;  /* 0x0000002a2900780c */ /* 0x040fe20005f21670 */
        /* <DEDUP_REMOVED lines=9> */
[----:B------:R-:W-:Y:S01]  /*ccd0*/  ISETP.LT.OR P5, PT, R41, 0x29, !P2 ;  /* 0x000000292900780c */ /* 0x000fe200057a1670 */
[----:B------:R-:W-:Y:S01]  /*cce0*/  FMUL R195, R195, UR20 ;  /* 0x00000014c3c37c20 */ /* 0x000fe20008400000 */
[----:B------:R-:W-:Y:S01]  /*ccf0*/  F2FP.SATFINITE.E5M2.F32.PACK_AB_MERGE_C R199, RZ, R199, RZ ;  /* 0x000000c7ffc7723e */ /* 0x000fe200048060ff */
[----:B------:R0:W-:Y:S01]  /*cd00*/  @!P0 STG.E.U8 desc[UR14][R24.64+0x28], R33 ;  /* 0x0000282118008986 */ /* 0x0001e2000c10110e */
[C---:B------:R-:W-:Y:S01]  /*cd10*/  ISETP.LT.OR P0, PT, R41.reuse, 0x31, !P3 ;  /* 0x000000312900780c */ /* 0x040fe20005f01670 */
[----:B------:R-:W-:Y:S01]  /*cd20*/  FMUL R196, R196, UR20 ;  /* 0x00000014c4c47c20 */ /* 0x000fe20008400000 */
[----:B------:R-:W-:Y:S01]  /*cd30*/  F2FP.SATFINITE.E5M2.F32.PACK_AB_MERGE_C R197, RZ, R197, RZ ;  /* 0x000000c5ffc5723e */ /* 0x000fe200048060ff */
        /* <DEDUP_REMOVED lines=59> */
[C---:B------:R-:W-:Y:S01]  /*d0f0*/  ISETP.LT.OR P6, PT, R41.reuse, 0x4a, !P2 ;  /* 0x0000004a2900780c */ /* 0x040fe200057c1670 */
        /* <DEDUP_REMOVED lines=57> */
[----:B------:R-:W-:Y:S01]  /*d490*/  ISETP.LT.OR P5, PT, R41, 0x61, !P3 ;  /* 0x000000612900780c */ /* 0x000fe20005fa1670 */
[----:B------:R-:W-:Y:S01]  /*d4a0*/  FMUL R161, R161, UR20 ;  /* 0x00000014a1a17c20 */ /* 0x000fe20008400000 */
[----:B0-----:R-:W-:Y:S01]  /*d4b0*/  F2FP.SATFINITE.E5M2.F32.PACK_AB_MERGE_C R33, RZ, R178, RZ ;  /* 0x000000b2ff21723e */ /* 0x001fe200048060ff */
[----:B------:R-:W-:Y:S01]  /*d4c0*/  FMUL R160, R160, UR20 ;  /* 0x00000014a0a07c20 */ /* 0x000fe20008400000 */
[----:B------:R-:W-:Y:S01]  /*d4d0*/  FMUL R159, R159, UR20 ;  /* 0x000000149f9f7c20 */ /* 0x000fe20008400000 */
[----:B------:R-:W-:Y:S01]  /*d4e0*/  FMUL R157, R157, UR20 ;  /* 0x000000149d9d7c20 */ /* 0x000fe20008400000 */
[----:B------:R-:W-:Y:S01]  /*d4f0*/  F2FP.SATFINITE.E5M2.F32.PACK_AB_MERGE_C R161, RZ, R161, RZ ;  /* 0x000000a1ffa1723e */ /* 0x000fe200048060ff */
[----:B------:R-:W-:Y:S01]  /*d500*/  FMUL R158, R158, UR20 ;  /* 0x000000149e9e7c20 */ /* 0x000fe20008400000 */
[----:B------:R-:W-:Y:S01]  /*d510*/  FMUL R156, R156, UR20 ;  /* 0x000000149c9c7c20 */ /* 0x000fe20008400000 */
[----:B------:R-:W-:Y:S01]  /*d520*/  @!P6 STG.E.U8 desc[UR14][R24.64+0x61], R177 ;  /* 0x000061b11800e986 */ /* 0x000fe2000c10110e */
[----:B------:R-:W-:Y:S01]  /*d530*/  ISETP.LT.OR P6, PT, R41, 0x69, !P3 ;  /* 0x000000692900780c */ /* 0x000fe20005fc1670 */
[----:B------:R-:W-:Y:S01]  /*d540*/  FMUL R155, R155, UR20 ;  /* 0x000000149b9b7c20 */ /* 0x000fe20008400000 */
[----:B-1----:R-:W-:Y:S01]  /*d550*/  F2FP.SATFINITE.E5M2.F32.PACK_AB_MERGE_C R35, RZ, R176, RZ ;  /* 0x000000b0ff23723e */ /* 0x002fe200048060ff */
[----:B------:R0:W-:Y:S01]  /*d560*/  @!P5 STG.E.U8 desc[UR14][R24.64+0x60], R33 ;  /* 0x000060211800d986 */ /* 0x0001e2000c10110e */
        /* <DEDUP_REMOVED lines=16> */
[----:B-1----:R-:W-:Y:S01]  /*d670*/  F2FP.SATFINITE.E5M2.F32.PACK_AB_MERGE_C R35, RZ, R170, RZ ;  /* 0x000000aaff23723e */ /* 0x002fe200048060ff */
[----:B------:R-:W-:Y:S01]  /*d680*/  @!P0 STG.E.U8 desc[UR14][R24.64+0x69], R173 ;  /* 0x000069ad18008986 */ /* 0x000fe2000c10110e */
        /* <DEDUP_REMOVED lines=12> */
[----:B------:R-:W-:Y:S01]  /*d750*/  ISETP.LT.OR P6, PT, R41, 0x79, !P3 ;  /* 0x000000792900780c */ /* 0x000fe20005fc1670 */
[----:B------:R-:W-:Y:S01]  /*d760*/  FMUL R17, R17, UR20 ;  /* 0x0000001411117c20 */ /* 0x000fe20008400000 */
[----:B------:R-:W-:Y:S01]  /*d770*/  ISETP.LT.OR P3, PT, R41, 0x7a, !P3 ;  /* 0x0000007a2900780c */ /* 0x000fe20005f61670 */
[----:B------:R-:W-:Y:S01]  /*d780*/  @!P0 STG.E.U8 desc[UR14][R24.64+0x71], R169 ;  /* 0x000071a918008986 */ /* 0x000fe2000c10110e */
[----:B0-----:R-:W-:Y:S01]  /*d790*/  F2FP.SATFINITE.E5M2.F32.PACK_AB_MERGE_C R33, RZ, R168, RZ ;  /* 0x000000a8ff21723e */ /* 0x001fe200048060ff */
[----:B------:R-:W-:Y:S01]  /*d7a0*/  FMUL R18, R18, UR20 ;  /* 0x0000001412127c20 */ /* 0x000fe20008400000 */
[----:B------:R-:W-:Y:S01]  /*d7b0*/  ISETP.GE.AND P0, PT, R42, 0x89, PT ;  /* 0x000000892a00780c */ /* 0x000fe20003f06270 */
[----:B------:R-:W-:Y:S01]  /*d7c0*/  FMUL R16, R16, UR20 ;  /* 0x0000001410107c20 */ /* 0x000fe20008400000 */
[----:B------:R-:W-:Y:S01]  /*d7d0*/  F2FP.SATFINITE.E5M2.F32.PACK_AB_MERGE_C R21, RZ, R21, RZ ;  /* 0x00000015ff15723e */ /* 0x000fe200048060ff */
[----:B------:R0:W-:Y:S01]  /*d7e0*/  @!P1 STG.E.U8 desc[UR14][R26.64+0x70], R33 ;  /* 0x000070211a009986 */ /* 0x0001e2000c10110e */
[----:B------:R-:W-:Y:S01]  /*d7f0*/  ISETP.GE.AND P1, PT, R42, 0x81, PT ;  /* 0x000000812a00780c */ /* 0x000fe20003f26270 */
[----:B------:R-:W-:Y:S01]  /*d800*/  FMUL R15, R15, UR20 ;  /* 0x000000140f0f7c20 */ /* 0x000fe20008400000 */
[----:B-1----:R-:W-:Y:S01]  /*d810*/  F2FP.SATFINITE.E5M2.F32.PACK_AB_MERGE_C R35, RZ, R166, RZ ;  /* 0x000000a6ff23723e */ /* 0x002fe200048060ff */
[----:B------:R-:W-:Y:S01]  /*d820*/  @!P5 STG.E.U8 desc[UR14][R26.64+0x71], R167 ;  /* 0x000071a71a00d986 */ /* 0x000fe2000c10110e */
[----:B------:R-:W-:Y:S01]  /*d830*/  ISETP.LT.OR P5, PT, R41, 0x79, !P2 ;  /* 0x000000792900780c */ /* 0x000fe200057a1670 */
[----:B------:R-:W-:Y:S01]  /*d840*/  FMUL R13, R13, UR20 ;  /* 0x000000140d0d7c20 */ /* 0x000fe20008400000 */
[C---:B------:R-:W-:Y:S01]  /*d850*/  ISETP.LT.OR P2, PT, R41.reuse, 0x7a, !P2 ;  /* 0x0000007a2900780c */ /* 0x040fe20005741670 */
        /* <DEDUP_REMOVED lines=9> */
[----:B------:R-:W-:Y:S01]  /*d8f0*/  F2FP.SATFINITE.E5M2.F32.PACK_AB_MERGE_C R17, RZ, R17, RZ ;  /* 0x00000011ff11723e */ /* 0x000fe200048060ff */
[----:B------:R-:W-:Y:S01]  /*d900*/  @!P5 STG.E.U8 desc[UR14][R26.64+0x78], R37 ;  /* 0x000078251a00d986 */ /* 0x000fe2000c10110e */
[----:B------:R-:W-:Y:S01]  /*d910*/  ISETP.LT.OR P5, PT, R41, 0x1, !P0 ;  /* 0x000000012900780c */ /* 0x000fe200047a1670 */
[----:B------:R-:W-:Y:S01]  /*d920*/  FMUL R9, R9, UR20 ;  /* 0x0000001409097c20 */ /* 0x000fe20008400000 */
[----:B------:R-:W-:Y:S01]  /*d930*/  F2FP.SATFINITE.E5M2.F32.PACK_AB_MERGE_C R15, RZ, R15, RZ ;  /* 0x0000000fff0f723e */ /* 0x000fe200048060ff */
[----:B------:R0:W-:Y:S01]  /*d940*/  @!P2 STG.E.U8 desc[UR14][R26.64+0x79], R163 ;  /* 0x000079a31a00a986 */ /* 0x0001e2000c10110e */
[C---:B------:R-:W-:Y:S01]  /*d950*/  ISETP.LT.OR P2, PT, R41.reuse, 0xa, !P1 ;  /* 0x0000000a2900780c */ /* 0x040fe20004f41670 */
        /* <DEDUP_REMOVED lines=9> */
[----:B------:R-:W-:Y:S01]  /*d9f0*/  F2FP.SATFINITE.E5M2.F32.PACK_AB_MERGE_C R11, RZ, R11, RZ ;  /* 0x0000000bff0b723e */ /* 0x000fe200048060ff */
[----:B------:R2:W-:Y:S01]  /*da00*/  @!P5 STG.E.U8 desc[UR14][R30.64], R33 ;  /* 0x000000211e00d986 */ /* 0x0005e2000c10110e */
[----:B------:R-:W-:Y:S01]  /*da10*/  ISETP.LT.OR P5, PT, R41, 0x9, !P0 ;  /* 0x000000092900780c */ /* 0x000fe200047a1670 */
[----:B------:R-:W-:Y:S01]  /*da20*/  FMUL R5, R5, UR20 ;  /* 0x0000001405057c20 */ /* 0x000fe20008400000 */
[----:B0-----:R-:W-:Y:S01]  /*da30*/  F2FP.SATFINITE.E5M2.F32.PACK_AB_MERGE_C R27, RZ, R156, RZ ;  /* 0x0000009cff1b723e */ /* 0x001fe200048060ff */
[----:B-----5:R-:W-:Y:S01]  /*da40*/  FMUL R0, R0, UR20 ;  /* 0x0000001400007c20 */ /* 0x020fe20008400000 */
[----:B------:R-:W-:Y:S01]  /*da50*/  F2FP.SATFINITE.E5M2.F32.PACK_AB_MERGE_C R9, RZ, R9, RZ ;  /* 0x00000009ff09723e */ /* 0x000fe200048060ff */
[----:B------:R-:W-:Y:S01]  /*da60*/  FMUL R6, R6, UR20 ;  /* 0x0000001406067c20 */ /* 0x000fe20008400000 */
[----:B------:R-:W-:Y:S01]  /*da70*/  F2FP.SATFINITE.E5M2.F32.PACK_AB_MERGE_C R7, RZ, R7, RZ ;  /* 0x00000007ff07723e */ /* 0x000fe200048060ff */
[----:B------:R-:W4:Y:S01]  /*da80*/  LDL.LU R221, [R1+0x14] ;  /* 0x0000140001dd7983 */ /* 0x000f220000300800 */
[----:B-1----:R-:W-:Y:S01]  /*da90*/  F2FP.SATFINITE.E5M2.F32.PACK_AB_MERGE_C R25, RZ, R158, RZ ;  /* 0x0000009eff19723e */ /* 0x002fe200048060ff */
[----:B------:R-:W-:Y:S01]  /*daa0*/  FMUL R2, R2, UR20 ;  /* 0x0000001402027c20 */ /* 0x000fe20008400000 */
[----:B------:R-:W-:Y:S01]  /*dab0*/  F2FP.SATFINITE.E5M2.F32.PACK_AB_MERGE_C R5, RZ, R5, RZ ;  /* 0x00000005ff05723e */ /* 0x000fe200048060ff */
[----:B------:R-:W-:Y:S01]  /*dac0*/  @!P6 STG.E.U8 desc[UR14][R30.64+0x1], R159 ;  /* 0x0000019f1e00e986 */ /* 0x000fe2000c10110e */
[----:B------:R-:W-:Y:S01]  /*dad0*/  ISETP.LT.OR P6, PT, R41, 0xa, !P0 ;  /* 0x0000000a2900780c */ /* 0x000fe200047c1670 */
[----:B------:R-:W-:Y:S01]  /*dae0*/  FMUL R3, R3, UR20 ;  /* 0x0000001403037c20 */ /* 0x000fe20008400000 */
[----:B--2---:R-:W-:Y:S01]  /*daf0*/  F2FP.SATFINITE.E5M2.F32.PACK_AB_MERGE_C R33, RZ, R152, RZ ;  /* 0x00000098ff21723e */ /* 0x004fe200048060ff */
[----:B------:R-:W-:Y:S01]  /*db00*/  @!P2 STG.E.U8 desc[UR14][R28.64+0x9], R157 ;  /* 0x0000099d1c00a986 */ /* 0x000fe2000c10110e */
[----:B------:R-:W-:Y:S01]  /*db10*/  ISETP.LT.OR P2, PT, R41, 0x12, !P1 ;  /* 0x000000122900780c */ /* 0x000fe20004f41670 */
[----:B------:R-:W-:-:S02]  /*db20*/  FMUL R4, R4, UR20 ;  /* 0x0000001404047c20 */ /* 0x000fc40008400000 */
[----:B------:R0:W-:Y:S01]  /*db30*/  @!P3 STG.E.U8 desc[UR14][R28.64+0x8], R25 ;  /* 0x000008191c00b986 */ /* 0x0001e2000c10110e */
[----:B------:R-:W-:-:S03]  /*db40*/  ISETP.LT.OR P3, PT, R41, 0x11, !P1 ;  /* 0x000000112900780c */ /* 0x000fc60004f61670 */
[----:B------:R1:W-:Y:S01]  /*db50*/  @!P5 STG.E.U8 desc[UR14][R30.64+0x8], R27 ;  /* 0x0000081b1e00d986 */ /* 0x0003e2000c10110e */
[----:B------:R-:W-:-:S03]  /*db60*/  ISETP.LT.OR P5, PT, R41, 0x11, !P0 ;  /* 0x000000112900780c */ /* 0x000fc600047a1670 */
[----:B------:R-:W-:Y:S01]  /*db70*/  @!P6 STG.E.U8 desc[UR14][R30.64+0x9], R155 ;  /* 0x0000099b1e00e986 */ /* 0x000fe2000c10110e */
[----:B------:R-:W-:-:S03]  /*db80*/  ISETP.LT.OR P6, PT, R41, 0x12, !P0 ;  /* 0x000000122900780c */ /* 0x000fc600047c1670 */
[----:B------:R-:W-:Y:S01]  /*db90*/  @!P2 STG.E.U8 desc[UR14][R28.64+0x11], R153 ;  /* 0x000011991c00a986 */ /* 0x000fe2000c10110e */
[----:B------:R-:W-:Y:S02]  /*dba0*/  ISETP.LT.OR P2, PT, R41, 0x1a, !P1 ;  /* 0x0000001a2900780c */ /* 0x000fe40004f41670 */
[----:B0-----:R-:W-:Y:S01]  /*dbb0*/  F2FP.SATFINITE.E5M2.F32.PACK_AB_MERGE_C R25, RZ, R154, RZ ;  /* 0x0000009aff19723e */ /* 0x001fe200048060ff */
[----:B------:R-:W2:Y:S01]  /*dbc0*/  LDL.LU R220, [R1+0x18] ;  /* 0x0000180001dc7983 */ /* 0x000ea20000300800 */
[----:B-1----:R-:W-:-:S03]  /*dbd0*/  F2FP.SATFINITE.E5M2.F32.PACK_AB_MERGE_C R27, RZ, R20, RZ ;  /* 0x00000014ff1b723e */ /* 0x002fc600048060ff */
[----:B------:R0:W-:Y:S01]  /*dbe0*/  @!P3 STG.E.U8 desc[UR14][R28.64+0x10], R25 ;  /* 0x000010191c00b986 */ /* 0x0001e2000c10110e */
[----:B------:R-:W-:-:S03]  /*dbf0*/  ISETP.LT.OR P3, PT, R41, 0x19, !P1 ;  /* 0x000000192900780c */ /* 0x000fc60004f61670 */
[----:B------:R-:W-:Y:S01]  /*dc00*/  @!P5 STG.E.U8 desc[UR14][R30.64+0x10], R33 ;  /* 0x000010211e00d986 */ /* 0x000fe2000c10110e */
[----:B------:R-:W-:-:S03]  /*dc10*/  ISETP.LT.OR P5, PT, R41, 0x19, !P0 ;  /* 0x000000192900780c */ /* 0x000fc600047a1670 */
[----:B------:R1:W-:Y:S01]  /*dc20*/  @!P6 STG.E.U8 desc[UR14][R30.64+0x11], R23 ;  /* 0x000011171e00e986 */ /* 0x0003e2000c10110e */
[----:B------:R-:W-:-:S03]  /*dc30*/  ISETP.LT.OR P6, PT, R41, 0x1a, !P0 ;  /* 0x0000001a2900780c */ /* 0x000fc600047c1670 */
[----:B------:R3:W-:Y:S01]  /*dc40*/  @!P2 STG.E.U8 desc[UR14][R28.64+0x19], R21 ;  /* 0x000019151c00a986 */ /* 0x0007e2000c10110e */
[C---:B------:R-:W-:Y:S02]  /*dc50*/  ISETP.LT.OR P2, PT, R41.reuse, 0x22, !P1 ;  /* 0x000000222900780c */ /* 0x040fe40004f41670 */
[----:B0-----:R-:W-:Y:S01]  /*dc60*/  F2FP.SATFINITE.E5M2.F32.PACK_AB_MERGE_C R25, RZ, R22, RZ ;  /* 0x00000016ff19723e */ /* 0x001fe200048060ff */
[----:B------:R-:W2:Y:S04]  /*dc70*/  LDL.LU R222, [R1+0x1c] ;  /* 0x00001c0001de7983 */ /* 0x000ea80000300800 */
[----:B------:R-:W-:Y:S01]  /*dc80*/  @!P3 STG.E.U8 desc[UR14][R28.64+0x18], R25 ;  /* 0x000018191c00b986 */ /* 0x000fe2000c10110e */
[C---:B------:R-:W-:Y:S02]  /*dc90*/  ISETP.LT.OR P3, PT, R41.reuse, 0x21, !P1 ;  /* 0x000000212900780c */ /* 0x040fe40004f61670 */
[----:B-1----:R-:W-:Y:S01]  /*dca0*/  F2FP.SATFINITE.E5M2.F32.PACK_AB_MERGE_C R23, RZ, R18, RZ ;  /* 0x00000012ff17723e */ /* 0x002fe200048060ff */
[----:B------:R-:W-:Y:S01]  /*dcb0*/  @!P5 STG.E.U8 desc[UR14][R30.64+0x18], R27 ;  /* 0x0000181b1e00d986 */ /* 0x000fe2000c10110e */
[----:B------:R-:W-:-:S02]  /*dcc0*/  ISETP.LT.OR P5, PT, R41, 0x21, !P0 ;  /* 0x000000212900780c */ /* 0x000fc400047a1670 */
[----:B---3--:R-:W-:Y:S01]  /*dcd0*/  F2FP.SATFINITE.E5M2.F32.PACK_AB_MERGE_C R21, RZ, R16, RZ ;  /* 0x00000010ff15723e */ /* 0x008fe200048060ff */
[----:B------:R0:W-:Y:S01]  /*dce0*/  @!P6 STG.E.U8 desc[UR14][R30.64+0x19], R19 ;  /* 0x000019131e00e986 */ /* 0x0001e2000c10110e */
[----:B------:R-:W-:-:S03]  /*dcf0*/  ISETP.LT.OR P6, PT, R41, 0x22, !P0 ;  /* 0x000000222900780c */ /* 0x000fc600047c1670 */
[----:B------:R1:W-:Y:S01]  /*dd00*/  @!P2 STG.E.U8 desc[UR14][R28.64+0x21], R17 ;  /* 0x000021111c00a986 */ /* 0x0003e2000c10110e */
[----:B------:R-:W-:-:S03]  /*dd10*/  ISETP.LT.OR P2, PT, R41, 0x2a, !P1 ;  /* 0x0000002a2900780c */ /* 0x000fc60004f41670 */
[----:B------:R-:W-:Y:S01]  /*dd20*/  @!P3 STG.E.U8 desc[UR14][R28.64+0x20], R23 ;  /* 0x000020171c00b986 */ /* 0x000fe2000c10110e */
[----:B------:R-:W-:-:S03]  /*dd30*/  ISETP.LT.OR P3, PT, R41, 0x29, !P1 ;  /* 0x000000292900780c */ /* 0x000fc60004f61670 */
[----:B------:R-:W-:Y:S01]  /*dd40*/  @!P5 STG.E.U8 desc[UR14][R30.64+0x20], R21 ;  /* 0x000020151e00d986 */ /* 0x000fe2000c10110e */
[C---:B------:R-:W-:Y:S02]  /*dd50*/  ISETP.LT.OR P5, PT, R41.reuse, 0x29, !P0 ;  /* 0x000000292900780c */ /* 0x040fe400047a1670 */
[----:B0-----:R-:W-:Y:S01]  /*dd60*/  F2FP.SATFINITE.E5M2.F32.PACK_AB_MERGE_C R19, RZ, R14, RZ ;  /* 0x0000000eff13723e */ /* 0x001fe200048060ff */
[----:B------:R0:W-:Y:S01]  /*dd70*/  @!P6 STG.E.U8 desc[UR14][R30.64+0x21], R15 ;  /* 0x0000210f1e00e986 */ /* 0x0001e2000c10110e */
[C---:B------:R-:W-:Y:S02]  /*dd80*/  ISETP.LT.OR P6, PT, R41.reuse, 0x2a, !P0 ;  /* 0x0000002a2900780c */ /* 0x040fe400047c1670 */
[----:B-1----:R-:W-:Y:S01]  /*dd90*/  F2FP.SATFINITE.E5M2.F32.PACK_AB_MERGE_C R17, RZ, R12, RZ ;  /* 0x0000000cff11723e */ /* 0x002fe200048060ff */
        /* <DEDUP_REMOVED lines=15> */
[----:B0-----:R-:W-:Y:S02]  /*de90*/  F2FP.SATFINITE.E5M2.F32.PACK_AB_MERGE_C R11, RZ, R6, RZ ;  /* 0x00000006ff0b723e */ /* 0x001fe400048060ff */
[C---:B------:R-:W-:Y:S01]  /*dea0*/  ISETP.LT.OR P5, PT, R41.reuse, 0x39, !P0 ;  /* 0x000000392900780c */ /* 0x040fe200047a1670 */
[----:B------:R0:W-:Y:S01]  /*deb0*/  @!P6 STG.E.U8 desc[UR14][R30.64+0x31], R7 ;  /* 0x000031071e00e986 */ /* 0x0001e2000c10110e */
[----:B-1----:R-:W-:Y:S02]  /*dec0*/  F2FP.SATFINITE.E5M2.F32.PACK_AB_MERGE_C R9, RZ, R4, RZ ;  /* 0x00000004ff09723e */ /* 0x002fe400048060ff */
[----:B------:R-:W-:Y:S01]  /*ded0*/  ISETP.LT.OR P6, PT, R41, 0x3a, !P0 ;  /* 0x0000003a2900780c */ /* 0x000fe200047c1670 */
[----:B------:R1:W-:Y:S04]  /*dee0*/  @!P2 STG.E.U8 desc[UR14][R28.64+0x39], R5 ;  /* 0x000039051c00a986 */ /* 0x0003e8000c10110e */
[----:B------:R3:W-:Y:S01]  /*def0*/  @!P3 STG.E.U8 desc[UR14][R28.64+0x38], R11 ;  /* 0x0000380b1c00b986 */ /* 0x0007e2000c10110e */
[----:B------:R-:W-:Y:S01]  /*df00*/  FMUL R4, R227, UR20 ;  /* 0x00000014e3047c20 */ /* 0x000fe20008400000 */
[----:B------:R-:W-:-:S02]  /*df10*/  ISETP.LT.OR P3, PT, R41, 0x41, !P1 ;  /* 0x000000412900780c */ /* 0x000fc40004f61670 */
[----:B0-----:R-:W-:Y:S02]  /*df20*/  F2FP.SATFINITE.E5M2.F32.PACK_AB_MERGE_C R7, RZ, R3, RZ ;  /* 0x00000003ff07723e */ /* 0x001fe400048060ff */
[----:B-1----:R-:W-:Y:S01]  /*df30*/  F2FP.SATFINITE.E5M2.F32.PACK_AB_MERGE_C R5, RZ, R0, RZ ;  /* 0x00000000ff05723e */ /* 0x002fe200048060ff */
[----:B------:R-:W-:Y:S01]  /*df40*/  FMUL R0, R223, UR20 ;  /* 0x00000014df007c20 */ /* 0x000fe20008400000 */
[----:B------:R-:W-:Y:S01]  /*df50*/  ISETP.LT.OR P2, PT, R41, 0x42, !P1 ;  /* 0x000000422900780c */ /* 0x000fe20004f41670 */
[----:B------:R-:W2:Y:S01]  /*df60*/  LDL.LU R223, [R1+0x20] ;  /* 0x0000200001df7983 */ /* 0x000ea20000300800 */
[----:B---3--:R-:W-:Y:S02]  /*df70*/  F2FP.SATFINITE.E5M2.F32.PACK_AB_MERGE_C R11, RZ, R2, RZ ;  /* 0x00000002ff0b723e */ /* 0x008fe400048060ff */
[----:B------:R-:W-:Y:S01]  /*df80*/  F2FP.SATFINITE.E5M2.F32.PACK_AB_MERGE_C R13, RZ, R0, RZ ;  /* 0x00000000ff0d723e */ /* 0x000fe200048060ff */
[----:B----4-:R-:W-:Y:S01]  /*df90*/  FMUL R0, R225, UR20 ;  /* 0x00000014e1007c20 */ /* 0x010fe20008400000 */
[----:B------:R-:W-:Y:S01]  /*dfa0*/  FMUL R2, R224, UR20 ;  /* 0x00000014e0027c20 */ /* 0x000fe20008400000 */
[----:B------:R-:W3:Y:S04]  /*dfb0*/  LDL.LU R225, [R1+0x24] ;  /* 0x0000240001e17983 */ /* 0x000ee80000300800 */
[----:B------:R-:W4:Y:S01]  /*dfc0*/  LDL.LU R224, [R1+0x28] ;  /* 0x0000280001e07983 */ /* 0x000f220000300800 */
[----:B------:R-:W-:-:S03]  /*dfd0*/  FMUL R3, R226, UR20 ;  /* 0x00000014e2037c20 */ /* 0x000fc60008400000 */
[----:B------:R-:W4:Y:S04]  /*dfe0*/  LDL.LU R226, [R1+0x2c] ;  /* 0x00002c0001e27983 */ /* 0x000f280000300800 */
[----:B------:R-:W4:Y:S04]  /*dff0*/  LDL.LU R227, [R1+0x30] ;  /* 0x0000300001e37983 */ /* 0x000f280000300800 */
[----:B------:R-:W-:Y:S01]  /*e000*/  @!P5 STG.E.U8 desc[UR14][R30.64+0x38], R9 ;  /* 0x000038091e00d986 */ /* 0x000fe2000c10110e */
[----:B------:R-:W-:-:S03]  /*e010*/  ISETP.LT.OR P5, PT, R41, 0x41, !P0 ;  /* 0x000000412900780c */ /* 0x000fc600047a1670 */
[----:B------:R0:W-:Y:S01]  /*e020*/  @!P6 STG.E.U8 desc[UR14][R30.64+0x39], R7 ;  /* 0x000039071e00e986 */ /* 0x0001e2000c10110e */
[----:B------:R-:W-:-:S03]  /*e030*/  ISETP.LT.OR P6, PT, R41, 0x42, !P0 ;  /* 0x000000422900780c */ /* 0x000fc600047c1670 */
[----:B------:R-:W-:Y:S01]  /*e040*/  @!P3 STG.E.U8 desc[UR14][R28.64+0x40], R11 ;  /* 0x0000400b1c00b986 */ /* 0x000fe2000c10110e */
[----:B------:R-:W-:-:S03]  /*e050*/  ISETP.LT.OR P3, PT, R41, 0x49, !P1 ;  /* 0x000000492900780c */ /* 0x000fc60004f61670 */
[----:B------:R1:W-:Y:S01]  /*e060*/  @!P2 STG.E.U8 desc[UR14][R28.64+0x41], R5 ;  /* 0x000041051c00a986 */ /* 0x0003e2000c10110e */
[----:B0-----:R-:W-:-:S03]  /*e070*/  F2FP.SATFINITE.E5M2.F32.PACK_AB_MERGE_C R7, RZ, R0, RZ ;  /* 0x00000000ff07723e */ /* 0x001fc600048060ff */
[----:B------:R-:W-:Y:S01]  /*e080*/  @!P5 STG.E.U8 desc[UR14][R30.64+0x40], R13 ;  /* 0x0000400d1e00d986 */ /* 0x000fe2000c10110e */
[C---:B------:R-:W-:Y:S02]  /*e090*/  ISETP.LT.OR P2, PT, R41.reuse, 0x4a, !P1 ;  /* 0x0000004a2900780c */ /* 0x040fe40004f41670 */
[----:B-1----:R-:W-:Y:S01]  /*e0a0*/  F2FP.SATFINITE.E5M2.F32.PACK_AB_MERGE_C R5, RZ, R2, RZ ;  /* 0x00000002ff05723e */ /* 0x002fe200048060ff */
[----:B------:R0:W-:Y:S01]  /*e0b0*/  @!P6 STG.E.U8 desc[UR14][R30.64+0x41], R7 ;  /* 0x000041071e00e986 */ /* 0x0001e2000c10110e */
[C---:B------:R-:W-:Y:S02]  /*e0c0*/  ISETP.LT.OR P5, PT, R41.reuse, 0x49, !P0 ;  /* 0x000000492900780c */ /* 0x040fe400047a1670 */
[C---:B------:R-:W-:Y:S01]  /*e0d0*/  ISETP.LT.OR P6, PT, R41.reuse, 0x4a, !P0 ;  /* 0x0000004a2900780c */ /* 0x040fe200047c1670 */
[----:B------:R1:W-:Y:S01]  /*e0e0*/  @!P3 STG.E.U8 desc[UR14][R28.64+0x48], R5 ;  /* 0x000048051c00b986 */ /* 0x0003e2000c10110e */
[----:B------:R-:W-:Y:S02]  /*e0f0*/  ISETP.LT.OR P3, PT, R41, 0x51, !P1 ;  /* 0x000000512900780c */ /* 0x000fe40004f61670 */
[----:B------:R-:W-:-:S02]  /*e100*/  F2FP.SATFINITE.E5M2.F32.PACK_AB_MERGE_C R9, RZ, R3, RZ ;  /* 0x00000003ff09723e */ /* 0x000fc400048060ff */
[----:B------:R-:W-:-:S03]  /*e110*/  F2FP.SATFINITE.E5M2.F32.PACK_AB_MERGE_C R11, RZ, R4, RZ ;  /* 0x00000004ff0b723e */ /* 0x000fc600048060ff */
[----:B------:R1:W-:Y:S04]  /*e120*/  @!P2 STG.E.U8 desc[UR14][R28.64+0x49], R9 ;  /* 0x000049091c00a986 */ /* 0x0003e8000c10110e */
[----:B------:R-:W-:Y:S01]  /*e130*/  @!P5 STG.E.U8 desc[UR14][R30.64+0x48], R11 ;  /* 0x0000480b1e00d986 */ /* 0x000fe2000c10110e */
[----:B------:R-:W-:-:S03]  /*e140*/  FMUL R0, R221, UR20 ;  /* 0x00000014dd007c20 */ /* 0x000fc60008400000 */
[----:B------:R-:W4:Y:S02]  /*e150*/  LDL.LU R221, [R1+0x34] ;  /* 0x0000340001dd7983 */ /* 0x000f240000300800 */
[----:B0-----:R-:W-:-:S05]  /*e160*/  F2FP.SATFINITE.E5M2.F32.PACK_AB_MERGE_C R7, RZ, R0, RZ ;  /* 0x00000000ff07723e */ /* 0x001fca00048060ff */
[----:B------:R-:W-:Y:S01]  /*e170*/  @!P6 STG.E.U8 desc[UR14][R30.64+0x49], R7 ;  /* 0x000049071e00e986 */ /* 0x000fe2000c10110e */
[----:B--2---:R-:W-:-:S03]  /*e180*/  FMUL R2, R220, UR20 ;  /* 0x00000014dc027c20 */ /* 0x004fc60008400000 */
[----:B------:R-:W2:Y:S02]  /*e190*/  LDL.LU R220, [R1+0x38] ;  /* 0x0000380001dc7983 */ /* 0x000ea40000300800 */
[----:B-1----:R-:W-:-:S05]  /*e1a0*/  F2FP.SATFINITE.E5M2.F32.PACK_AB_MERGE_C R5, RZ, R2, RZ ;  /* 0x00000002ff05723e */ /* 0x002fca00048060ff */
[----:B------:R0:W-:Y:S01]  /*e1b0*/  @!P3 STG.E.U8 desc[UR14][R28.64+0x50], R5 ;  /* 0x000050051c00b986 */ /* 0x0001e2000c10110e */
[----:B------:R-:W-:-:S03]  /*e1c0*/  FMUL R3, R222, UR20 ;  /* 0x00000014de037c20 */ /* 0x000fc60008400000 */
[----:B------:R-:W2:Y:S02]  /*e1d0*/  LDL.LU R222, [R1+0x3c] ;  /* 0x00003c0001de7983 */ /* 0x000ea40000300800 */
[----:B------:R-:W-:Y:S01]  /*e1e0*/  F2FP.SATFINITE.E5M2.F32.PACK_AB_MERGE_C R9, RZ, R3, RZ ;  /* 0x00000003ff09723e */ /* 0x000fe200048060ff */
[----:B------:R-:W-:Y:S02]  /*e1f0*/  FMUL R0, R223, UR20 ;  /* 0x00000014df007c20 */ /* 0x000fe40008400000 */
[----:B------:R-:W2:Y:S03]  /*e200*/  LDL.LU R223, [R1+0x40] ;  /* 0x0000400001df7983 */ /* 0x000ea60000300800 */
[----:B------:R-:W-:Y:S01]  /*e210*/  F2FP.SATFINITE.E5M2.F32.PACK_AB_MERGE_C R13, RZ, R0, RZ ;  /* 0x00000000ff0d723e */ /* 0x000fe200048060ff */
[----:B---3--:R-:W-:Y:S02]  /*e220*/  FMUL R2, R225, UR20 ;  /* 0x00000014e1027c20 */ /* 0x008fe40008400000 */
[----:B------:R-:W3:Y:S01]  /*e230*/  LDL.LU R225, [R1+0x44] ;  /* 0x0000440001e17983 */ /* 0x000ee20000300800 */
[----:B----4-:R-:W-:-:S03]  /*e240*/  FMUL R0, R224, UR20 ;  /* 0x00000014e0007c20 */ /* 0x010fc60008400000 */
[----:B------:R-:W4:Y:S01]  /*e250*/  LDL.LU R224, [R1+0x48] ;  /* 0x0000480001e07983 */ /* 0x000f220000300800 */
[----:B------:R-:W-:Y:S01]  /*e260*/  FMUL R3, R226, UR20 ;  /* 0x00000014e2037c20 */ /* 0x000fe20008400000 */
[----:B0-----:R-:W-:Y:S02]  /*e270*/  F2FP.SATFINITE.E5M2.F32.PACK_AB_MERGE_C R5, RZ, R0, RZ ;  /* 0x00000000ff05723e */ /* 0x001fe400048060ff */
[----:B------:R-:W4:Y:S01]  /*e280*/  LDL.LU R226, [R1+0x4c] ;  /* 0x00004c0001e27983 */ /* 0x000f220000300800 */
[----:B------:R-:W-:-:S03]  /*e290*/  FMUL R0, R227, UR20 ;  /* 0x00000014e3007c20 */ /* 0x000fc60008400000 */
[----:B------:R-:W4:Y:S01]  /*e2a0*/  LDL.LU R227, [R1+0x50] ;  /* 0x0000500001e37983 */ /* 0x000f220000300800 */
[C---:B------:R-:W-:Y:S02]  /*e2b0*/  ISETP.LT.OR P2, PT, R41.reuse, 0x52, !P1 ;  /* 0x000000522900780c */ /* 0x040fe40004f41670 */
[C---:B------:R-:W-:Y:S01]  /*e2c0*/  ISETP.LT.OR P6, PT, R41.reuse, 0x52, !P0 ;  /* 0x000000522900780c */ /* 0x040fe200047c1670 */
[----:B------:R-:W4:Y:S01]  /*e2d0*/  LDL.LU R219, [R1+0x54] ;  /* 0x0000540001db7983 */ /* 0x000f220000300800 */
[C---:B------:R-:W-:Y:S02]  /*e2e0*/  ISETP.LT.OR P5, PT, R41.reuse, 0x51, !P0 ;  /* 0x000000512900780c */ /* 0x040fe400047a1670 */
[----:B------:R-:W-:Y:S02]  /*e2f0*/  ISETP.LT.OR P3, PT, R41, 0x59, !P1 ;  /* 0x000000592900780c */ /* 0x000fe40004f61670 */
[----:B------:R-:W-:Y:S02]  /*e300*/  F2FP.SATFINITE.E5M2.F32.PACK_AB_MERGE_C R7, RZ, R2, RZ ;  /* 0x00000002ff07723e */ /* 0x000fe400048060ff */
[----:B------:R-:W-:-:S03]  /*e310*/  F2FP.SATFINITE.E5M2.F32.PACK_AB_MERGE_C R11, RZ, R0, RZ ;  /* 0x00000000ff0b723e */ /* 0x000fc600048060ff */
[----:B------:R0:W-:Y:S01]  /*e320*/  @!P2 STG.E.U8 desc[UR14][R28.64+0x51], R9 ;  /* 0x000051091c00a986 */ /* 0x0001e2000c10110e */
[----:B------:R-:W-:-:S03]  /*e330*/  ISETP.LT.OR P2, PT, R41, 0x5a, !P1 ;  /* 0x0000005a2900780c */ /* 0x000fc60004f41670 */
[----:B------:R-:W-:Y:S01]  /*e340*/  @!P6 STG.E.U8 desc[UR14][R30.64+0x51], R7 ;  /* 0x000051071e00e986 */ /* 0x000fe2000c10110e */
[----:B------:R-:W-:-:S03]  /*e350*/  ISETP.LT.OR P6, PT, R41, 0x5a, !P0 ;  /* 0x0000005a2900780c */ /* 0x000fc600047c1670 */
[----:B------:R-:W-:Y:S01]  /*e360*/  @!P5 STG.E.U8 desc[UR14][R30.64+0x50], R13 ;  /* 0x0000500d1e00d986 */ /* 0x000fe2000c10110e */
[----:B0-----:R-:W-:-:S03]  /*e370*/  F2FP.SATFINITE.E5M2.F32.PACK_AB_MERGE_C R9, RZ, R3, RZ ;  /* 0x00000003ff09723e */ /* 0x001fc600048060ff */
[----:B------:R0:W-:Y:S04]  /*e380*/  @!P3 STG.E.U8 desc[UR14][R28.64+0x58], R5 ;  /* 0x000058051c00b986 */ /* 0x0001e8000c10110e */
[----:B------:R1:W-:Y:S01]  /*e390*/  @!P2 STG.E.U8 desc[UR14][R28.64+0x59], R9 ;  /* 0x000059091c00a986 */ /* 0x0003e2000c10110e */
[----:B------:R-:W-:-:S03]  /*e3a0*/  FMUL R0, R221, UR20 ;  /* 0x00000014dd007c20 */ /* 0x000fc60008400000 */
[----:B------:R-:W4:Y:S02]  /*e3b0*/  LDL.LU R221, [R1+0x58] ;  /* 0x0000580001dd7983 */ /* 0x000f240000300800 */
[----:B0-----:R-:W-:-:S05]  /*e3c0*/  F2FP.SATFINITE.E5M2.F32.PACK_AB_MERGE_C R5, RZ, R0, RZ ;  /* 0x00000000ff05723e */ /* 0x001fca00048060ff */
[----:B------:R0:W-:Y:S01]  /*e3d0*/  @!P6 STG.E.U8 desc[UR14][R30.64+0x59], R5 ;  /* 0x000059051e00e986 */ /* 0x0001e2000c10110e */
[----:B--2---:R-:W-:-:S03]  /*e3e0*/  FMUL R2, R220, UR20 ;  /* 0x00000014dc027c20 */ /* 0x004fc60008400000 */
[----:B------:R-:W2:Y:S02]  /*e3f0*/  LDL.LU R220, [R1+0x5c] ;  /* 0x00005c0001dc7983 */ /* 0x000ea40000300800 */
[----:B------:R-:W-:Y:S01]  /*e400*/  F2FP.SATFINITE.E5M2.F32.PACK_AB_MERGE_C R7, RZ, R2, RZ ;  /* 0x00000002ff07723e */ /* 0x000fe200048060ff */
[----:B------:R-:W-:Y:S02]  /*e410*/  FMUL R3, R222, UR20 ;  /* 0x00000014de037c20 */ /* 0x000fe40008400000 */
[----:B------:R-:W2:Y:S03]  /*e420*/  LDL.LU R222, [R1+0x60] ;  /* 0x0000600001de7983 */ /* 0x000ea60000300800 */
[----:B-1----:R-:W-:Y:S01]  /*e430*/  F2FP.SATFINITE.E5M2.F32.PACK_AB_MERGE_C R9, RZ, R3, RZ ;  /* 0x00000003ff09723e */ /* 0x002fe200048060ff */
[----:B------:R-:W-:Y:S02]  /*e440*/  FMUL R4, R223, UR20 ;  /* 0x00000014df047c20 */ /* 0x000fe40008400000 */
[----:B------:R-:W2:Y:S01]  /*e450*/  LDL.LU R223, [R1+0x64] ;  /* 0x0000640001df7983 */ /* 0x000ea20000300800 */
[----:B---3--:R-:W-:-:S03]  /*e460*/  FMUL R0, R225, UR20 ;  /* 0x00000014e1007c20 */ /* 0x008fc60008400000 */
[----:B------:R-:W3:Y:S01]  /*e470*/  LDL.LU R225, [R1+0x68] ;  /* 0x0000680001e17983 */ /* 0x000ee20000300800 */
[----:B----4-:R-:W-:Y:S01]  /*e480*/  FMUL R2, R224, UR20 ;  /* 0x00000014e0027c20 */ /* 0x010fe20008400000 */
[----:B0-----:R-:W-:Y:S02]  /*e490*/  F2FP.SATFINITE.E5M2.F32.PACK_AB_MERGE_C R5, RZ, R0, RZ ;  /* 0x00000000ff05723e */ /* 0x001fe400048060ff */
[----:B------:R-:W4:Y:S01]  /*e4a0*/  LDL.LU R224, [R1+0x6c] ;  /* 0x00006c0001e07983 */ /* 0x000f220000300800 */
[----:B------:R-:W-:-:S03]  /*e4b0*/  FMUL R3, R226, UR20 ;  /* 0x00000014e2037c20 */ /* 0x000fc60008400000 */
[----:B------:R-:W4:Y:S01]  /*e4c0*/  LDL.LU R226, [R1+0x70] ;  /* 0x0000700001e27983 */ /* 0x000f220000300800 */
[----:B------:R-:W-:-:S03]  /*e4d0*/  FMUL R0, R227, UR20 ;  /* 0x00000014e3007c20 */ /* 0x000fc60008400000 */
[----:B------:R-:W4:Y:S01]  /*e4e0*/  LDL.LU R227, [R1+0x74] ;  /* 0x0000740001e37983 */ /* 0x000f220000300800 */
[C---:B------:R-:W-:Y:S02]  /*e4f0*/  ISETP.LT.OR P5, PT, R41.reuse, 0x59, !P0 ;  /* 0x000000592900780c */ /* 0x040fe400047a1670 */
[C---:B------:R-:W-:Y:S02]  /*e500*/  ISETP.LT.OR P2, PT, R41.reuse, 0x62, !P1 ;  /* 0x000000622900780c */ /* 0x040fe40004f41670 */
[C---:B------:R-:W-:Y:S02]  /*e510*/  ISETP.LT.OR P3, PT, R41.reuse, 0x61, !P1 ;  /* 0x000000612900780c */ /* 0x040fe40004f61670 */
[----:B------:R-:W-:-:S07]  /*e520*/  ISETP.LT.OR P6, PT, R41, 0x62, !P0 ;  /* 0x000000622900780c */ /* 0x000fce00047c1670 */
[----:B------:R-:W-:Y:S01]  /*e530*/  @!P5 STG.E.U8 desc[UR14][R30.64+0x58], R11 ;  /* 0x0000580b1e00d986 */ /* 0x000fe2000c10110e */
[----:B------:R-:W-:-:S03]  /*e540*/  ISETP.LT.OR P5, PT, R41, 0x61, !P0 ;  /* 0x000000612900780c */ /* 0x000fc600047a1670 */
[----:B------:R0:W-:Y:S01]  /*e550*/  @!P2 STG.E.U8 desc[UR14][R28.64+0x61], R9 ;  /* 0x000061091c00a986 */ /* 0x0001e2000c10110e */
[----:B------:R-:W-:-:S03]  /*e560*/  ISETP.LT.OR P2, PT, R41, 0x6a, !P1 ;  /* 0x0000006a2900780c */ /* 0x000fc60004f41670 */
[----:B------:R1:W-:Y:S01]  /*e570*/  @!P3 STG.E.U8 desc[UR14][R28.64+0x60], R7 ;  /* 0x000060071c00b986 */ /* 0x0003e2000c10110e */
[----:B------:R-:W-:Y:S02]  /*e580*/  ISETP.LT.OR P3, PT, R41, 0x69, !P1 ;  /* 0x000000692900780c */ /* 0x000fe40004f61670 */
[----:B------:R-:W-:Y:S01]  /*e590*/  F2FP.SATFINITE.E5M2.F32.PACK_AB_MERGE_C R13, RZ, R4, RZ ;  /* 0x00000004ff0d723e */ /* 0x000fe200048060ff */
[----:B------:R1:W-:Y:S01]  /*e5a0*/  @!P6 STG.E.U8 desc[UR14][R30.64+0x61], R5 ;  /* 0x000061051e00e986 */ /* 0x0003e2000c10110e */
[----:B0-----:R-:W-:-:S03]  /*e5b0*/  F2FP.SATFINITE.E5M2.F32.PACK_AB_MERGE_C R9, RZ, R3, RZ ;  /* 0x00000003ff09723e */ /* 0x001fc600048060ff */
[----:B------:R-:W-:Y:S01]  /*e5c0*/  @!P5 STG.E.U8 desc[UR14][R30.64+0x60], R13 ;  /* 0x0000600d1e00d986 */ /* 0x000fe2000c10110e */
[----:B-1----:R-:W-:-:S03]  /*e5d0*/  F2FP.SATFINITE.E5M2.F32.PACK_AB_MERGE_C R7, RZ, R2, RZ ;  /* 0x00000002ff07723e */ /* 0x002fc600048060ff */
[----:B------:R-:W-:Y:S01]  /*e5e0*/  @!P2 STG.E.U8 desc[UR14][R28.64+0x69], R9 ;  /* 0x000069091c00a986 */ /* 0x000fe2000c10110e */
[C---:B------:R-:W-:Y:S02]  /*e5f0*/  ISETP.LT.OR P5, PT, R41.reuse, 0x69, !P0 ;  /* 0x000000692900780c */ /* 0x040fe400047a1670 */
[C---:B------:R-:W-:Y:S01]  /*e600*/  ISETP.LT.OR P6, PT, R41.reuse, 0x6a, !P0 ;  /* 0x0000006a2900780c */ /* 0x040fe200047c1670 */
[----:B------:R0:W-:Y:S01]  /*e610*/  @!P3 STG.E.U8 desc[UR14][R28.64+0x68], R7 ;  /* 0x000068071c00b986 */ /* 0x0001e2000c10110e */
[----:B------:R-:W-:Y:S01]  /*e620*/  ISETP.LT.OR P2, PT, R41, 0x72, !P1 ;  /* 0x000000722900780c */ /* 0x000fe20004f41670 */
[----:B------:R-:W-:Y:S01]  /*e630*/  FMUL R2, R219, UR20 ;  /* 0x00000014db027c20 */ /* 0x000fe20008400000 */
[----:B------:R-:W-:Y:S02]  /*e640*/  ISETP.LT.OR P3, PT, R41, 0x71, !P1 ;  /* 0x000000712900780c */ /* 0x000fe40004f61670 */
[----:B------:R-:W-:Y:S02]  /*e650*/  F2FP.SATFINITE.E5M2.F32.PACK_AB_MERGE_C R11, RZ, R0, RZ ;  /* 0x00000000ff0b723e */ /* 0x000fe400048060ff */
[----:B------:R-:W-:-:S03]  /*e660*/  F2FP.SATFINITE.E5M2.F32.PACK_AB_MERGE_C R5, RZ, R2, RZ ;  /* 0x00000002ff05723e */ /* 0x000fc600048060ff */
[----:B------:R-:W-:Y:S01]  /*e670*/  @!P5 STG.E.U8 desc[UR14][R30.64+0x68], R11 ;  /* 0x0000680b1e00d986 */ /* 0x000fe2000c10110e */
[----:B------:R-:W-:-:S03]  /*e680*/  ISETP.LT.OR P5, PT, R41, 0x71, !P0 ;  /* 0x000000712900780c */ /* 0x000fc600047a1670 */
[----:B------:R-:W-:Y:S01]  /*e690*/  @!P6 STG.E.U8 desc[UR14][R30.64+0x69], R5 ;  /* 0x000069051e00e986 */ /* 0x000fe2000c10110e */
[----:B------:R-:W-:Y:S01]  /*e6a0*/  ISETP.LT.OR P6, PT, R41, 0x72, !P0 ;  /* 0x000000722900780c */ /* 0x000fe200047c1670 */
[----:B------:R-:W-:-:S05]  /*e6b0*/  FMUL R0, R221, UR20 ;  /* 0x00000014dd007c20 */ /* 0x000fca0008400000 */
[----:B0-----:R-:W-:-:S05]  /*e6c0*/  F2FP.SATFINITE.E5M2.F32.PACK_AB_MERGE_C R7, RZ, R0, RZ ;  /* 0x00000000ff07723e */ /* 0x001fca00048060ff */
[----:B------:R0:W-:Y:S01]  /*e6d0*/  @!P3 STG.E.U8 desc[UR14][R28.64+0x70], R7 ;  /* 0x000070071c00b986 */ /* 0x0001e2000c10110e */
[C---:B------:R-:W-:Y:S02]  /*e6e0*/  ISETP.LT.OR P3, PT, R41.reuse, 0x79, !P0 ;  /* 0x000000792900780c */ /* 0x040fe40004761670 */
[----:B------:R-:W-:Y:S01]  /*e6f0*/  ISETP.LT.OR P0, PT, R41, 0x7a, !P0 ;  /* 0x0000007a2900780c */ /* 0x000fe20004701670 */
[----:B--2---:R-:W-:-:S05]  /*e700*/  FMUL R3, R220, UR20 ;  /* 0x00000014dc037c20 */ /* 0x004fca0008400000 */
[----:B------:R-:W-:-:S05]  /*e710*/  F2FP.SATFINITE.E5M2.F32.PACK_AB_MERGE_C R9, RZ, R3, RZ ;  /* 0x00000003ff09723e */ /* 0x000fca00048060ff */
[----:B------:R1:W-:Y:S01]  /*e720*/  @!P2 STG.E.U8 desc[UR14][R28.64+0x71], R9 ;  /* 0x000071091c00a986 */ /* 0x0003e2000c10110e */
[C---:B------:R-:W-:Y:S02]  /*e730*/  ISETP.LT.OR P2, PT, R41.reuse, 0x79, !P1 ;  /* 0x000000792900780c */ /* 0x040fe40004f41670 */
[----:B------:R-:W-:Y:S01]  /*e740*/  ISETP.LT.OR P1, PT, R41, 0x7a, !P1 ;  /* 0x0000007a2900780c */ /* 0x000fe20004f21670 */
[----:B------:R-:W-:-:S05]  /*e750*/  FMUL R0, R222, UR20 ;  /* 0x00000014de007c20 */ /* 0x000fca0008400000 */
[----:B------:R-:W-:-:S05]  /*e760*/  F2FP.SATFINITE.E5M2.F32.PACK_AB_MERGE_C R13, RZ, R0, RZ ;  /* 0x00000000ff0d723e */ /* 0x000fca00048060ff */
[----:B------:R2:W-:Y:S01]  /*e770*/  @!P5 STG.E.U8 desc[UR14][R30.64+0x70], R13 ;  /* 0x0000700d1e00d986 */ /* 0x0005e2000c10110e */
[----:B------:R-:W-:Y:S01]  /*e780*/  FMUL R0, R223, UR20 ;  /* 0x00000014df007c20 */ /* 0x000fe20008400000 */
[----:B---3--:R-:W-:Y:S01]  /*e790*/  FMUL R2, R225, UR20 ;  /* 0x00000014e1027c20 */ /* 0x008fe20008400000 */
[----:B----4-:R-:W-:-:S03]  /*e7a0*/  FMUL R3, R224, UR20 ;  /* 0x00000014e0037c20 */ /* 0x010fc60008400000 */
[----:B0-----:R-:W-:Y:S01]  /*e7b0*/  F2FP.SATFINITE.E5M2.F32.PACK_AB_MERGE_C R7, RZ, R0, RZ ;  /* 0x00000000ff07723e */ /* 0x001fe200048060ff */
[----:B------:R-:W-:Y:S01]  /*e7c0*/  FMUL R4, R226, UR20 ;  /* 0x00000014e2047c20 */ /* 0x000fe20008400000 */
[----:B------:R-:W-:Y:S01]  /*e7d0*/  FMUL R5, R227, UR20 ;  /* 0x00000014e3057c20 */ /* 0x000fe20008400000 */
[----:B-1----:R-:W-:Y:S02]  /*e7e0*/  F2FP.SATFINITE.E5M2.F32.PACK_AB_MERGE_C R9, RZ, R2, RZ ;  /* 0x00000002ff09723e */ /* 0x002fe400048060ff */
[----:B------:R-:W-:Y:S02]  /*e7f0*/  F2FP.SATFINITE.E5M2.F32.PACK_AB_MERGE_C R3, RZ, R3, RZ ;  /* 0x00000003ff03723e */ /* 0x000fe400048060ff */
[----:B------:R-:W-:Y:S02]  /*e800*/  F2FP.SATFINITE.E5M2.F32.PACK_AB_MERGE_C R11, RZ, R4, RZ ;  /* 0x00000004ff0b723e */ /* 0x000fe400048060ff */
[----:B------:R-:W-:Y:S01]  /*e810*/  F2FP.SATFINITE.E5M2.F32.PACK_AB_MERGE_C R5, RZ, R5, RZ ;  /* 0x00000005ff05723e */ /* 0x000fe200048060ff */
[----:B------:R2:W-:Y:S04]  /*e820*/  @!P6 STG.E.U8 desc[UR14][R30.64+0x71], R7 ;  /* 0x000071071e00e986 */ /* 0x0005e8000c10110e */
[----:B------:R2:W-:Y:S04]  /*e830*/  @!P2 STG.E.U8 desc[UR14][R28.64+0x78], R9 ;  /* 0x000078091c00a986 */ /* 0x0005e8000c10110e */
[----:B------:R2:W-:Y:S04]  /*e840*/  @!P1 STG.E.U8 desc[UR14][R28.64+0x79], R3 ;  /* 0x000079031c009986 */ /* 0x0005e8000c10110e */
[----:B------:R2:W-:Y:S04]  /*e850*/  @!P3 STG.E.U8 desc[UR14][R30.64+0x78], R11 ;  /* 0x0000780b1e00b986 */ /* 0x0005e8000c10110e */
[----:B------:R2:W-:Y:S02]  /*e860*/  @!P0 STG.E.U8 desc[UR14][R30.64+0x79], R5 ;  /* 0x000079051e008986 */ /* 0x0005e4000c10110e */
.L_x_296:
[----:B------:R-:W-:Y:S05]  /*e870*/  BSYNC B0 ;  /* 0x0000000000007941 */ /* 0x000fea0003800000 */
.L_x_38:
[----:B0-2---:R-:W2:Y:S04]  /*e880*/  LDL.LU R3, [R1+0x80] ;  /* 0x0000800001037983 */ /* 0x005ea80000300800 */
[----:B-----5:R-:W2:Y:S01]  /*e890*/  LDL.LU R2, [R1+0x84] ;  /* 0x0000840001027983 */ /* 0x020ea20000300800 */
[----:B------:R-:W-:Y:S01]  /*e8a0*/  ULDC UR6, c[0x0][0xc] ;  /* 0x0000030000067ab9 */ /* 0x000fe20000000800 */
[----:B------:R-:W-:Y:S01]  /*e8b0*/  ULDC UR7, c[0x0][0x10] ;  /* 0x0000040000077ab9 */ /* 0x000fe20000000800 */
[----:B------:R-:W2:Y:S01]  /*e8c0*/  LDC R5, c[0x0][0x14] ;  /* 0x00000500ff057b82 */ /* 0x000ea20000000800 */
[----:B------:R-:W-:Y:S01]  /*e8d0*/  UIMAD.WIDE.U32 UR6, UR6, UR7, URZ ;  /* 0x00000007060672a5 */ /* 0x000fe2000f8e003f */
[----:B------:R-:W-:Y:S01]  /*e8e0*/  PRMT R0, RZ, 0x7610, R0 ;  /* 0x00007610ff007816 */ /* 0x000fe20000000000 */
[----:B------:R-:W-:-:S04]  /*e8f0*/  UMOV UR22, 0xffffffff ;  /* 0xffffffff00167882 */ /* 0x000fc80000000000 */
[----:B--2---:R-:W-:-:S04]  /*e900*/  IMAD.WIDE.U32 R2, R5, UR6, R2 ;  /* 0x0000000605027c25 */ /* 0x004fc8000f8e0002 */
[----:B------:R-:W-:Y:S01]  /*e910*/  IMAD R5, R5, UR7, RZ ;  /* 0x0000000705057c24 */ /* 0x000fe2000f8e02ff */
[----:B------:R-:W-:Y:S01]  /*e920*/  ULDC.64 UR6, c[0x0][0x650] ;  /* 0x0001940000067ab9 */ /* 0x000fe20000000a00 */
[----:B------:R-:W-:Y:S01]  /*e930*/  IMAD.MOV.U32 R19, RZ, RZ, R2 ;  /* 0x000000ffff137224 */ /* 0x000fe200078e0002 */
[----:B------:R-:W-:Y:S01]  /*e940*/  ISETP.GE.U32.AND P0, PT, R2, UR6, PT ;  /* 0x0000000602007c0c */ /* 0x000fe2000bf06070 */
[----:B------:R-:W-:Y:S02]  /*e950*/  IMAD.IADD R22, R3, 0x1, R5 ;  /* 0x0000000103167824 */ /* 0x000fe400078e0205 */
[----:B------:R-:W-:-:S03]  /*e960*/  IMAD.MOV.U32 R2, RZ, RZ, -0x1 ;  /* 0xffffffffff027424 */ /* 0x000fc600078e00ff */
[----:B------:R0:W-:Y:S01]  /*e970*/  STL [R1+0x80], R22 ;  /* 0x0000801601007387 */ /* 0x0001e20000100800 */
[----:B------:R-:W-:-:S03]  /*e980*/  ISETP.GE.U32.AND.EX P0, PT, R22, UR7, PT, P0 ;  /* 0x0000000716007c0c */ /* 0x000fc6000bf06100 */
[----:B------:R0:W-:Y:S04]  /*e990*/  STL [R1+0x84], R19 ;  /* 0x0000841301007387 */ /* 0x0001e80000100800 */
[----:B------:R0:W-:Y:S06]  /*e9a0*/  STL [R1+0x88], R2 ;  /* 0x0000880201007387 */ /* 0x0001ec0000100800 */
[----:B------:R-:W-:Y:S05]  /*e9b0*/  @P0 BRA `(.L_x_297) ;  /* 0x00000004006c0947 */ /* 0x000fea0003800000 */
[----:B------:R-:W2:Y:S01]  /*e9c0*/  S2R R14, SR_CTAID.X ;  /* 0x00000000000e7919 */ /* 0x000ea20000002500 */
[----:B------:R-:W5:Y:S01]  /*e9d0*/  LDC.64 R8, c[0x0][0x628] ;  /* 0x00018a00ff087b82 */ /* 0x000f620000000a00 */
[----:B------:R-:W-:Y:S01]  /*e9e0*/  ULDC UR6, c[0x0][0x150] ;  /* 0x0000540000067ab9 */ /* 0x000fe20000000800 */
[----:B------:R-:W-:Y:S01]  /*e9f0*/  IMAD.MOV.U32 R6, RZ, RZ, R19 ;  /* 0x000000ffff067224 */ /* 0x000fe200078e0013 */
[----:B------:R-:W0:Y:S01]  /*ea00*/  S2R R16, SR_CTAID.Y ;  /* 0x0000000000107919 */ /* 0x000e220000002600 */
[----:B------:R-:W-:-:S04]  /*ea10*/  IMAD.MOV.U32 R7, RZ, RZ, R22 ;  /* 0x000000ffff077224 */ /* 0x000fc800078e0016 */
[----:B------:R-:W0:Y:S08]  /*ea20*/  LDC R17, c[0x0][0x144] ;  /* 0x00005100ff117b82 */ /* 0x000e300000000800 */
[----:B------:R-:W0:Y:S08]  /*ea30*/  LDC R10, c[0x0][0x630] ;  /* 0x00018c00ff0a7b82 */ /* 0x000e300000000800 */
[----:B------:R-:W0:Y:S01]  /*ea40*/  LDC.64 R12, c[0x0][0x620] ;  /* 0x00018800ff0c7b82 */ /* 0x000e220000000a00 */
[----:B-----5:R-:W-:-:S04]  /*ea50*/  ISETP.NE.U32.AND P0, PT, R8, RZ, PT ;  /* 0x000000ff0800720c */ /* 0x020fc80003f05070 */
[----:B------:R-:W-:Y:S02]  /*ea60*/  ISETP.NE.AND.EX P0, PT, R9, RZ, PT, P0 ;  /* 0x000000ff0900720c */ /* 0x000fe40003f05300 */
[----:B--2---:R-:W-:-:S05]  /*ea70*/  I2FP.F32.U32 R0, R14 ;  /* 0x0000000e00007245 */ /* 0x004fca0000201000 */
[----:B------:R-:W-:-:S04]  /*ea80*/  FMUL R0, R0, UR6 ;  /* 0x0000000600007c20 */ /* 0x000fc80008400000 */
[----:B------:R2:W0:Y:S02]  /*ea90*/  F2I.U32.TRUNC.NTZ R15, R0 ;  /* 0x00000000000f7305 */ /* 0x000424000020f000 */
[----:B------:R-:W-:Y:S05]  /*eaa0*/  @!P0 BRA `(.L_x_298) ;  /* 0x0000000000288947 */ /* 0x000fea0003800000 */
[----:B--2---:R-:W2:Y:S02]  /*eab0*/  LDC R0, c[0x0][0x634] ;  /* 0x00018d00ff007b82 */ /* 0x004ea40000000800 */
[----:B--2---:R-:W-:-:S05]  /*eac0*/  IADD3 R7, P0, R19, R0, RZ ;  /* 0x0000000013077210 */ /* 0x004fca0007f1e0ff */
[----:B------:R-:W-:-:S04]  /*ead0*/  IMAD.X R11, RZ, RZ, R22, P0 ;  /* 0x000000ffff0b7224 */ /* 0x000fc800000e0616 */
[----:B0-----:R-:W-:-:S04]  /*eae0*/  IMAD.WIDE.U32 R2, R11, R8, RZ ;  /* 0x000000080b027225 */ /* 0x001fc800078e00ff */
[----:B------:R-:W-:-:S04]  /*eaf0*/  IMAD.WIDE.U32 R4, P0, R7, R9, R2 ;  /* 0x0000000907047225 */ /* 0x000fc80007800002 */
[----:B------:R-:W-:-:S04]  /*eb00*/  IMAD.WIDE.U32 R2, R7, R8, RZ ;  /* 0x0000000807027225 */ /* 0x000fc800078e00ff */
[----:B------:R-:W-:Y:S01]  /*eb10*/  IMAD.X R7, RZ, RZ, RZ, P0 ;  /* 0x000000ffff077224 */ /* 0x000fe200000e06ff */
[----:B------:R-:W-:Y:S01]  /*eb20*/  IADD3 RZ, P0, R3, R4, RZ ;  /* 0x0000000403ff7210 */ /* 0x000fe20007f1e0ff */
[----:B------:R-:W-:-:S04]  /*eb30*/  IMAD.MOV.U32 R6, RZ, RZ, R5 ;  /* 0x000000ffff067224 */ /* 0x000fc800078e0005 */
[----:B------:R-:W-:-:S08]  /*eb40*/  IMAD.WIDE.U32.X R6, R11, R9, R6, P0 ;  /* 0x000000090b067225 */ /* 0x000fd000000e0406 */
.L_x_298:
[-CC-:B0-----:R-:W-:Y:S01]  /*eb50*/  SHF.R.U64 R24, R6, R10.reuse, R7.reuse ;  /* 0x0000000a06187219 */ /* 0x181fe20000001207 */
[----:B------:R-:W0:Y:S01]  /*eb60*/  LDC.64 R20, c[0x0][0x640] ;  /* 0x00019000ff147b82 */ /* 0x000e220000000a00 */
[----:B--2---:R-:W-:Y:S01]  /*eb70*/  SHF.R.U32.HI R0, RZ, R10, R7 ;  /* 0x0000000aff007219 */ /* 0x004fe20000011607 */
[----:B------:R-:W-:Y:S01]  /*eb80*/  IMAD.MOV.U32 R2, RZ, RZ, R19 ;  /* 0x000000ffff027224 */ /* 0x000fe200078e0013 */
[----:B------:R-:W-:Y:S01]  /*eb90*/  IADD3 R5, P0, RZ, -R24, RZ ;  /* 0x80000018ff057210 */ /* 0x000fe20007f1e0ff */
[----:B------:R-:W-:Y:S01]  /*eba0*/  IMAD.MOV R15, RZ, RZ, -R15 ;  /* 0x000000ffff0f7224 */ /* 0x000fe200078e0a0f */
[----:B------:R-:W-:Y:S01]  /*ebb0*/  ULDC UR6, c[0x0][0x154] ;  /* 0x0000550000067ab9 */ /* 0x000fe20000000800 */
[----:B------:R-:W-:Y:S02]  /*ebc0*/  IMAD.MOV.U32 R7, RZ, RZ, 0x1 ;  /* 0x00000001ff077424 */ /* 0x000fe400078e00ff */
[----:B------:R-:W2:Y:S01]  /*ebd0*/  LDC R4, c[0x0][0x618] ;  /* 0x00018600ff047b82 */ /* 0x000ea20000000800 */
[----:B------:R-:W-:-:S02]  /*ebe0*/  IMAD.X R3, RZ, RZ, ~R0, P0 ;  /* 0x000000ffff037224 */ /* 0x000fc400000e0e00 */
[----:B------:R-:W-:Y:S02]  /*ebf0*/  IMAD R15, R17, R15, R14 ;  /* 0x0000000f110f7224 */ /* 0x000fe400078e020e */
[-C--:B------:R-:W-:Y:S02]  /*ec00*/  IMAD R0, R3, R12.reuse, RZ ;  /* 0x0000000c03007224 */ /* 0x080fe400078e02ff */
[----:B------:R-:W-:Y:S01]  /*ec10*/  IMAD.MOV.U32 R3, RZ, RZ, R22 ;  /* 0x000000ffff037224 */ /* 0x000fe200078e0016 */
[----:B------:R-:W5:Y:S01]  /*ec20*/  LDC R6, c[0x0][0x608] ;  /* 0x00018200ff067b82 */ /* 0x000f620000000800 */
[----:B------:R-:W-:-:S04]  /*ec30*/  IMAD.WIDE.U32 R2, R5, R12, R2 ;  /* 0x0000000c05027225 */ /* 0x000fc800078e0002 */
[----:B------:R-:W-:-:S03]  /*ec40*/  IMAD R5, R5, R13, R0 ;  /* 0x0000000d05057224 */ /* 0x000fc600078e0200 */
[----:B------:R-:W1:Y:S01]  /*ec50*/  LDC R18, c[0x0][0x658] ;  /* 0x00019600ff127b82 */ /* 0x000e620000000800 */
[----:B------:R-:W-:Y:S01]  /*ec60*/  I2FP.F32.U32 R0, R16 ;  /* 0x0000001000007245 */ /* 0x000fe20000201000 */
[----:B------:R-:W-:Y:S01]  /*ec70*/  IMAD.IADD R3, R3, 0x1, R5 ;  /* 0x0000000103037824 */ /* 0x000fe200078e0205 */
[----:B0-----:R-:W-:Y:S01]  /*ec80*/  ISETP.NE.U32.AND P0, PT, R20, RZ, PT ;  /* 0x000000ff1400720c */ /* 0x001fe20003f05070 */
[----:B------:R-:W-:Y:S02]  /*ec90*/  IMAD.MOV.U32 R5, RZ, RZ, -0x1 ;  /* 0xffffffffff057424 */ /* 0x000fe400078e00ff */
[----:B------:R-:W-:Y:S02]  /*eca0*/  FMUL R0, R0, UR6 ;  /* 0x0000000600007c20 */ /* 0x000fe40008400000 */
[----:B------:R-:W0:Y:S01]  /*ecb0*/  LDC R13, c[0x0][0x148] ;  /* 0x00005200ff0d7b82 */ /* 0x000e220000000800 */
[----:B--2---:R-:W-:Y:S01]  /*ecc0*/  SHF.R.U64 R10, R2, R4, R3 ;  /* 0x00000004020a7219 */ /* 0x004fe20000001203 */
[----:B------:R2:W0:Y:S01]  /*ecd0*/  F2I.U32.TRUNC.NTZ R12, R0 ;  /* 0x00000000000c7305 */ /* 0x000422000020f000 */
[----:B------:R-:W-:-:S02]  /*ece0*/  ISETP.NE.AND.EX P0, PT, R21, RZ, PT, P0 ;  /* 0x000000ff1500720c */ /* 0x000fc40003f05300 */
[----:B------:R-:W-:-:S03]  /*ecf0*/  SHF.R.U32.HI R3, RZ, R4, R3 ;  /* 0x00000004ff037219 */ /* 0x000fc60000011603 */
[----:B------:R-:W0:Y:S01]  /*ed00*/  LDC R14, c[0x0][0x600] ;  /* 0x00018000ff0e7b82 */ /* 0x000e220000000800 */
[-CC-:B-----5:R-:W-:Y:S02]  /*ed10*/  SHF.R.U64 R8, R10, R6.reuse, R3.reuse ;  /* 0x000000060a087219 */ /* 0x1a0fe40000001203 */
[----:B------:R-:W-:-:S05]  /*ed20*/  SHF.R.U32.HI R3, RZ, R6, R3 ;  /* 0x00000006ff037219 */ /* 0x000fca0000011603 */
[----:B------:R-:W0:Y:S01]  /*ed30*/  LDC R19, c[0x0][0x648] ;  /* 0x00019200ff137b82 */ /* 0x000e220000000800 */
[-CC-:B-1----:R-:W-:Y:S02]  /*ed40*/  SHF.R.U64 R11, R8, R18.reuse, R3.reuse ;  /* 0x00000012080b7219 */ /* 0x182fe40000001203 */
[-C--:B------:R-:W-:Y:S02]  /*ed50*/  SHF.L.U32 R5, R5, R18.reuse, RZ ;  /* 0x0000001205057219 */ /* 0x080fe400000006ff */
[-C--:B------:R-:W-:Y:S01]  /*ed60*/  SHF.R.U32.HI R3, RZ, R18.reuse, R3 ;  /* 0x00000012ff037219 */ /* 0x080fe20000011603 */
[----:B------:R-:W-:Y:S01]  /*ed70*/  IMAD.MOV.U32 R2, RZ, RZ, R11 ;  /* 0x000000ffff027224 */ /* 0x000fe200078e000b */
[----:B------:R-:W-:Y:S01]  /*ed80*/  SHF.L.U32 R40, R7, R18, RZ ;  /* 0x0000001207287219 */ /* 0x000fe200000006ff */
[----:B------:R-:W1:Y:S01]  /*ed90*/  LDC R22, c[0x0][0x638] ;  /* 0x00018e00ff167b82 */ /* 0x000e620000000800 */
[----:B------:R-:W-:-:S07]  /*eda0*/  LOP3.LUT R17, RZ, R5, RZ, 0x33, !PT ;  /* 0x00000005ff117212 */ /* 0x000fce00078e33ff */
[----:B------:R-:W0:Y:S01]  /*edb0*/  LDC R23, c[0x0][0x610] ;  /* 0x00018400ff177b82 */ /* 0x000e220000000800 */
[----:B--2---:R-:W-:Y:S05]  /*edc0*/  @!P0 BRA `(.L_x_299) ;  /* 0x0000000000288947 */ /* 0x004fea0003800000 */
[----:B------:R-:W2:Y:S02]  /*edd0*/  LDC R0, c[0x0][0x64c] ;  /* 0x00019300ff007b82 */ /* 0x000ea40000000800 */
[----:B--2---:R-:W-:-:S05]  /*ede0*/  IADD3 R7, P0, R11, R0, RZ ;  /* 0x000000000b077210 */ /* 0x004fca0007f1e0ff */
        /* <DEDUP_REMOVED lines=8> */
.L_x_299:
[----:B0-----:R-:W-:Y:S01]  /*ee70*/  SHF.R.U64 R0, R2, R19, R3 ;  /* 0x0000001302007219 */ /* 0x001fe20000001203 */
[----:B------:R-:W-:Y:S01]  /*ee80*/  VIADD R3, R14, 0xffffffff ;  /* 0xffffffff0e037836 */ /* 0x000fe20000000000 */
[----:B------:R-:W-:Y:S01]  /*ee90*/  LOP3.LUT R5, R8, R17, RZ, 0xc0, !PT ;  /* 0x0000001108057212 */ /* 0x000fe200078ec0ff */
[----:B------:R-:W-:Y:S01]  /*eea0*/  IMAD.MOV R12, RZ, RZ, -R12 ;  /* 0x000000ffff0c7224 */ /* 0x000fe200078e0a0c */
[----:B------:R-:W-:Y:S01]  /*eeb0*/  R2UR UR22, R24 ;  /* 0x00000000181672ca */ /* 0x000fe200000e0000 */
[----:B------:R-:W-:Y:S01]  /*eec0*/  IMAD.MOV R2, RZ, RZ, -R0 ;  /* 0x000000ffff027224 */ /* 0x000fe200078e0a00 */
[----:B------:R-:W-:Y:S01]  /*eed0*/  LOP3.LUT R3, R10, R3, RZ, 0xc0, !PT ;  /* 0x000000030a037212 */ /* 0x000fe200078ec0ff */
[----:B------:R-:W-:Y:S02]  /*eee0*/  IMAD R40, R40, R0, R5 ;  /* 0x0000000028287224 */ /* 0x000fe400078e0205 */
[----:B------:R-:W-:Y:S02]  /*eef0*/  @P4 IMAD R15, R13, R12, R16 ;  /* 0x0000000c0d0f4224 */ /* 0x000fe400078e0210 */
[----:B-1----:R-:W-:-:S02]  /*ef00*/  IMAD R0, R2, R22, R11 ;  /* 0x0000001602007224 */ /* 0x002fc400078e020b */
[----:B------:R-:W-:Y:S02]  /*ef10*/  IMAD R40, R40, R23, R15 ;  /* 0x0000001728287224 */ /* 0x000fe400078e020f */
[----:B------:R-:W-:Y:S02]  /*ef20*/  IMAD R3, R0, R14, R3 ;  /* 0x0000000e00037224 */ /* 0x000fe400078e0203 */
[----:B------:R-:W-:-:S03]  /*ef30*/  IMAD.MOV.U32 R0, RZ, RZ, 0x1 ;  /* 0x00000001ff007424 */ /* 0x000fc600078e00ff */
[----:B------:R-:W-:Y:S02]  /*ef40*/  SEL R2, R3, R40, !P4 ;  /* 0x0000002803027207 */ /* 0x000fe40006000000 */
[----:B------:R-:W-:-:S03]  /*ef50*/  SEL R40, R40, R3, !P4 ;  /* 0x0000000328287207 */ /* 0x000fc60006000000 */
[----:B------:R2:W-:Y:S04]  /*ef60*/  STL [R1+0x88], R2 ;  /* 0x0000880201007387 */ /* 0x0005e80000100800 */
.L_x_297:
[----:B------:R0:W-:Y:S01]  /*ef70*/  STL [R1+0x8c], R40 ;  /* 0x00008c2801007387 */ /* 0x0001e20000100800 */
[----:B------:R-:W-:-:S13]  /*ef80*/  LOP3.LUT P0, RZ, R0, 0xff, RZ, 0xc0, !PT ;  /* 0x000000ff00ff7812 */ /* 0x000fda000780c0ff */
[----:B0-----:R-:W-:Y:S05]  /*ef90*/  @P0 BRA `(.L_x_300) ;  /* 0xffffff2400100947 */ /* 0x001fea000383ffff */
[----:B------:R-:W-:Y:S05]  /*efa0*/  EXIT ;  /* 0x000000000000794d */ /* 0x000fea0003800000 */
.L_x_8:
[----:B------:R-:W2:Y:S01]  /*efb0*/  LDL R22, [R1+0x84] ;  /* 0x0000840001167983 */ /* 0x000ea20000100800 */
[----:B------:R-:W-:-:S03]  /*efc0*/  ULDC.64 UR4, c[0x0][0x650] ;  /* 0x0001940000047ab9 */ /* 0x000fc60000000a00 */
[----:B0-----:R-:W3:Y:S01]  /*efd0*/  LDL R23, [R1+0x80] ;  /* 0x0000800001177983 */ /* 0x001ee20000100800 */
[----:B------:R-:W-:Y:S01]  /*efe0*/  PRMT R4, RZ, 0x7610, R4 ;  /* 0x00007610ff047816 */ /* 0x000fe20000000004 */
[----:B------:R-:W-:Y:S02]  /*eff0*/  IMAD.MOV.U32 R5, RZ, RZ, -0x1 ;  /* 0xffffffffff057424 */ /* 0x000fe400078e00ff */
[----:B------:R-:W-:Y:S02]  /*f000*/  IMAD.MOV.U32 R7, RZ, RZ, -0x1 ;  /* 0xffffffffff077424 */ /* 0x000fe400078e00ff */
[----:B------:R-:W-:Y:S01]  /*f010*/  IMAD.MOV.U32 R6, RZ, RZ, -0x1 ;  /* 0xffffffffff067424 */ /* 0x000fe200078e00ff */
[----:B--2---:R-:W-:-:S04]  /*f020*/  ISETP.GE.U32.AND P0, PT, R22, UR4, PT ;  /* 0x0000000416007c0c */ /* 0x004fc8000bf06070 */
[----:B---3--:R-:W-:-:S13]  /*f030*/  ISETP.GE.U32.AND.EX P0, PT, R23, UR5, PT, P0 ;  /* 0x0000000517007c0c */ /* 0x008fda000bf06100 */
[----:B------:R-:W-:Y:S05]  /*f040*/  @P0 BRA `(.L_x_301) ;  /* 0x00000004002c0947 */ /* 0x000fea0003800000 */
[----:B------:R-:W0:Y:S01]  /*f050*/  LDC.64 R14, c[0x0][0x628] ;  /* 0x00018a00ff0e7b82 */ /* 0x000e220000000a00 */
[----:B------:R-:W-:Y:S02]  /*f060*/  IMAD.MOV.U32 R8, RZ, RZ, R22 ;  /* 0x000000ffff087224 */ /* 0x000fe400078e0016 */
[----:B------:R-:W-:-:S05]  /*f070*/  IMAD.MOV.U32 R9, RZ, RZ, R23 ;  /* 0x000000ffff097224 */ /* 0x000fca00078e0017 */
[----:B------:R-:W1:Y:S08]  /*f080*/  LDC R10, c[0x0][0x630] ;  /* 0x00018c00ff0a7b82 */ /* 0x000e700000000800 */
[----:B------:R-:W2:Y:S01]  /*f090*/  LDC.64 R16, c[0x0][0x620] ;  /* 0x00018800ff107b82 */ /* 0x000ea20000000a00 */
[----:B0-----:R-:W-:-:S04]  /*f0a0*/  ISETP.NE.U32.AND P0, PT, R14, RZ, PT ;  /* 0x000000ff0e00720c */ /* 0x001fc80003f05070 */
[----:B------:R-:W-:-:S13]  /*f0b0*/  ISETP.NE.AND.EX P0, PT, R15, RZ, PT, P0 ;  /* 0x000000ff0f00720c */ /* 0x000fda0003f05300 */
[----:B-12---:R-:W-:Y:S05]  /*f0c0*/  @!P0 BRA `(.L_x_302) ;  /* 0x0000000000288947 */ /* 0x006fea0003800000 */
[----:B------:R-:W0:Y:S02]  /*f0d0*/  LDC R4, c[0x0][0x634] ;  /* 0x00018d00ff047b82 */ /* 0x000e240000000800 */
[----:B0-----:R-:W-:-:S05]  /*f0e0*/  IADD3 R9, P0, R22, R4, RZ ;  /* 0x0000000416097210 */ /* 0x001fca0007f1e0ff */
        /* <DEDUP_REMOVED lines=8> */
.L_x_302:
[----:B------:R-:W0:Y:S01]  /*f170*/  LDC.64 R20, c[0x0][0x640] ;  /* 0x00019000ff147b82 */ /* 0x000e220000000a00 */
[-CC-:B------:R-:W-:Y:S02]  /*f180*/  SHF.R.U64 R14, R8, R10.reuse, R9.reuse ;  /* 0x0000000a080e7219 */ /* 0x180fe40000001209 */
[----:B------:R-:W-:Y:S02]  /*f190*/  SHF.R.U32.HI R4, RZ, R10, R9 ;  /* 0x0000000aff047219 */ /* 0x000fe40000011609 */
[----:B------:R-:W-:-:S03]  /*f1a0*/  IADD3 R7, P0, RZ, -R14, RZ ;  /* 0x8000000eff077210 */ /* 0x000fc60007f1e0ff */
[----:B------:R-:W1:Y:S02]  /*f1b0*/  LDC R8, c[0x0][0x618] ;  /* 0x00018600ff087b82 */ /* 0x000e640000000800 */
[----:B------:R-:W-:Y:S02]  /*f1c0*/  IMAD.X R5, RZ, RZ, ~R4, P0 ;  /* 0x000000ffff057224 */ /* 0x000fe400000e0e04 */
[----:B------:R-:W-:Y:S02]  /*f1d0*/  IMAD.MOV.U32 R4, RZ, RZ, R22 ;  /* 0x000000ffff047224 */ /* 0x000fe400078e0016 */
[-C--:B------:R-:W-:Y:S02]  /*f1e0*/  IMAD R6, R5, R16.reuse, RZ ;  /* 0x0000001005067224 */ /* 0x080fe400078e02ff */
[----:B------:R-:W2:Y:S01]  /*f1f0*/  LDC R18, c[0x0][0x608] ;  /* 0x00018200ff127b82 */ /* 0x000ea20000000800 */
[----:B------:R-:W-:Y:S02]  /*f200*/  IMAD.MOV.U32 R5, RZ, RZ, R23 ;  /* 0x000000ffff057224 */ /* 0x000fe400078e0017 */
[----:B------:R-:W-:-:S05]  /*f210*/  IMAD.WIDE.U32 R4, R7, R16, R4 ;  /* 0x0000001007047225 */ /* 0x000fca00078e0004 */
[----:B------:R-:W3:Y:S01]  /*f220*/  LDC R19, c[0x0][0x658] ;  /* 0x00019600ff137b82 */ /* 0x000ee20000000800 */
[----:B------:R-:W-:Y:S01]  /*f230*/  IMAD R7, R7, R17, R6 ;  /* 0x0000001107077224 */ /* 0x000fe200078e0206 */
[----:B0-----:R-:W-:Y:S01]  /*f240*/  ISETP.NE.U32.AND P0, PT, R20, RZ, PT ;  /* 0x000000ff1400720c */ /* 0x001fe20003f05070 */
[----:B------:R-:W-:Y:S02]  /*f250*/  IMAD.MOV.U32 R6, RZ, RZ, -0x1 ;  /* 0xffffffffff067424 */ /* 0x000fe400078e00ff */
[----:B------:R-:W-:Y:S01]  /*f260*/  IMAD.IADD R5, R5, 0x1, R7 ;  /* 0x0000000105057824 */ /* 0x000fe200078e0207 */
[----:B------:R-:W-:Y:S02]  /*f270*/  ISETP.NE.AND.EX P0, PT, R21, RZ, PT, P0 ;  /* 0x000000ff1500720c */ /* 0x000fe40003f05300 */
[----:B------:R-:W0:Y:S02]  /*f280*/  LDC R17, c[0x0][0x600] ;  /* 0x00018000ff117b82 */ /* 0x000e240000000800 */
[----:B-1----:R-:W-:-:S02]  /*f290*/  SHF.R.U64 R10, R4, R8, R5 ;  /* 0x00000008040a7219 */ /* 0x002fc40000001205 */
[----:B------:R-:W-:-:S04]  /*f2a0*/  SHF.R.U32.HI R5, RZ, R8, R5 ;  /* 0x00000008ff057219 */ /* 0x000fc80000011605 */
[----:B------:R-:W1:Y:S01]  /*f2b0*/  LDC R22, c[0x0][0x648] ;  /* 0x00019200ff167b82 */ /* 0x000e620000000800 */
[-CC-:B--2---:R-:W-:Y:S02]  /*f2c0*/  SHF.R.U64 R15, R10, R18.reuse, R5.reuse ;  /* 0x000000120a0f7219 */ /* 0x184fe40000001205 */
[----:B------:R-:W-:Y:S01]  /*f2d0*/  SHF.R.U32.HI R4, RZ, R18, R5 ;  /* 0x00000012ff047219 */ /* 0x000fe20000011605 */
[----:B------:R-:W-:-:S04]  /*f2e0*/  IMAD.MOV.U32 R18, RZ, RZ, 0x1 ;  /* 0x00000001ff127424 */ /* 0x000fc800078e00ff */
[----:B------:R-:W2:Y:S01]  /*f2f0*/  LDC R23, c[0x0][0x638] ;  /* 0x00018e00ff177b82 */ /* 0x000ea20000000800 */
[-CC-:B---3--:R-:W-:Y:S02]  /*f300*/  SHF.R.U64 R16, R15, R19.reuse, R4.reuse ;  /* 0x000000130f107219 */ /* 0x188fe40000001204 */
[-C--:B------:R-:W-:Y:S02]  /*f310*/  SHF.L.U32 R6, R6, R19.reuse, RZ ;  /* 0x0000001306067219 */ /* 0x080fe400000006ff */
[----:B------:R-:W-:Y:S01]  /*f320*/  SHF.R.U32.HI R5, RZ, R19, R4 ;  /* 0x00000013ff057219 */ /* 0x000fe20000011604 */
[----:B------:R-:W-:Y:S01]  /*f330*/  IMAD.MOV.U32 R4, RZ, RZ, R16 ;  /* 0x000000ffff047224 */ /* 0x000fe200078e0010 */
[----:B------:R-:W-:Y:S01]  /*f340*/  LOP3.LUT R24, RZ, R6, RZ, 0x33, !PT ;  /* 0x00000006ff187212 */ /* 0x000fe200078e33ff */
[----:B------:R-:W3:Y:S01]  /*f350*/  LDC R25, c[0x0][0x610] ;  /* 0x00018400ff197b82 */ /* 0x000ee20000000800 */
[----:B------:R-:W-:Y:S05]  /*f360*/  @!P0 BRA `(.L_x_303) ;  /* 0x0000000000288947 */ /* 0x000fea0003800000 */
        /* <DEDUP_REMOVED lines=10> */
.L_x_303:
[----:B-1----:R-:W-:Y:S01]  /*f410*/  SHF.R.U64 R4, R4, R22, R5 ;  /* 0x0000001604047219 */ /* 0x002fe20000001205 */
[----:B0-----:R-:W-:Y:S01]  /*f420*/  VIADD R7, R17, 0xffffffff ;  /* 0xffffffff11077836 */ /* 0x001fe20000000000 */
[----:B------:R-:W-:Y:S01]  /*f430*/  SHF.L.U32 R18, R18, R19, RZ ;  /* 0x0000001312127219 */ /* 0x000fe200000006ff */
[----:B------:R-:W-:Y:S01]  /*f440*/  @P4 IMAD R0, R11, R12, R2 ;  /* 0x0000000c0b004224 */ /* 0x000fe200078e0202 */
[----:B------:R-:W-:Y:S01]  /*f450*/  LOP3.LUT R3, R15, R24, RZ, 0xc0, !PT ;  /* 0x000000180f037212 */ /* 0x000fe200078ec0ff */
[----:B------:R-:W-:Y:S01]  /*f460*/  IMAD.MOV R5, RZ, RZ, -R4 ;  /* 0x000000ffff057224 */ /* 0x000fe200078e0a04 */
[----:B------:R-:W-:Y:S01]  /*f470*/  LOP3.LUT R7, R10, R7, RZ, 0xc0, !PT ;  /* 0x000000070a077212 */ /* 0x000fe200078ec0ff */
[----:B------:R-:W-:Y:S02]  /*f480*/  IMAD.MOV.U32 R6, RZ, RZ, R14 ;  /* 0x000000ffff067224 */ /* 0x000fe400078e000e */
[----:B------:R-:W-:Y:S02]  /*f490*/  IMAD R3, R18, R4, R3 ;  /* 0x0000000412037224 */ /* 0x000fe400078e0203 */
[----:B--2---:R-:W-:-:S02]  /*f4a0*/  IMAD R2, R5, R23, R16 ;  /* 0x0000001705027224 */ /* 0x004fc400078e0210 */
[----:B---3--:R-:W-:Y:S02]  /*f4b0*/  IMAD R0, R3, R25, R0 ;  /* 0x0000001903007224 */ /* 0x008fe400078e0200 */
[----:B------:R-:W-:Y:S02]  /*f4c0*/  IMAD R5, R2, R17, R7 ;  /* 0x0000001102057224 */ /* 0x000fe400078e0207 */
[----:B------:R-:W-:-:S03]  /*f4d0*/  IMAD.MOV.U32 R4, RZ, RZ, 0x1 ;  /* 0x00000001ff047424 */ /* 0x000fc600078e00ff */
[----:B------:R-:W-:Y:S02]  /*f4e0*/  SEL R7, R5, R0, !P4 ;  /* 0x0000000005077207 */ /* 0x000fe40006000000 */
[----:B------:R-:W-:-:S07]  /*f4f0*/  SEL R5, R0, R5, !P4 ;  /* 0x0000000500057207 */ /* 0x000fce0006000000 */
.L_x_301:
[----:B------:R-:W-:-:S08]  /*f500*/  NOP ;  /* 0x0000000000007918 */ /* 0x000fd00000000000 */
[----:B------:R-:W0:-:S00]  /*f510*/  USETMAXREG.DEALLOC.CTAPOOL 0x28 ;  /* 0x00000028000079c8 */ /* 0x000e0000080e0500 */
[----:B------:R-:W-:-:S13]  /*f520*/  ISETP.NE.AND P0, PT, RZ, UR8, PT ;  /* 0x00000008ff007c0c */ /* 0x000fda000bf05270 */
[----:B------:R-:W-:Y:S05]  /*f530*/  @P0 EXIT ;  /* 0x000000000000094d */ /* 0x000fea0003800000 */
[----:B0-----:R-:W-:Y:S01]  /*f540*/  LOP3.LUT P0, RZ, R4, 0xff, RZ, 0xc0, !PT ;  /* 0x000000ff04ff7812 */ /* 0x001fe2000780c0ff */
[----:B------:R-:W-:Y:S02]  /*f550*/  IMAD.MOV.U32 R9, RZ, RZ, 0x1 ;  /* 0x00000001ff097424 */ /* 0x000fe400078e00ff */
[----:B------:R-:W-:-:S10]  /*f560*/  IMAD.MOV.U32 R10, RZ, RZ, RZ ;  /* 0x000000ffff0a7224 */ /* 0x000fd400078e00ff */
[----:B------:R-:W-:Y:S05]  /*f570*/  @!P0 BRA `(.L_x_304) ;  /* 0x0000000c00608947 */ /* 0x000fea0003800000 */
[----:B------:R-:W0:Y:S01]  /*f580*/  S2R R0, SR_CgaCtaId ;  /* 0x0000000000007919 */ /* 0x000e220000008800 */
[----:B------:R-:W-:Y:S01]  /*f590*/  ULDC UR4, c[0x0][0x28c] ;  /* 0x0000a30000047ab9 */ /* 0x000fe20000000800 */
[----:B------:R-:W-:Y:S01]  /*f5a0*/  ULDC UR6, c[0x0][0x658] ;  /* 0x0001960000067ab9 */ /* 0x000fe20000000800 */
[----:B------:R-:W-:Y:S01]  /*f5b0*/  UIADD3 UR10, UR4, 0x3f, URZ ;  /* 0x0000003f040a7890 */ /* 0x000fe2000fffe03f */
[----:B------:R-:W-:Y:S01]  /*f5c0*/  BSSY B0, `(.L_x_304) ;  /* 0x00000d3000007945 */ /* 0x000fe20003800000 */
[----:B------:R-:W-:Y:S01]  /*f5d0*/  UMOV UR7, 0xffffffff ;  /* 0xffffffff00077882 */ /* 0x000fe20000000000 */
[----:B------:R-:W-:Y:S01]  /*f5e0*/  ULDC UR5, c[0x0][0x600] ;  /* 0x0001800000057ab9 */ /* 0x000fe20000000800 */
[----:B------:R-:W-:Y:S01]  /*f5f0*/  UMOV UR9, 0x1 ;  /* 0x0000000100097882 */ /* 0x000fe20000000000 */
[----:B------:R-:W-:Y:S01]  /*f600*/  USHF.L.U32 UR7, UR7, UR6, URZ ;  /* 0x0000000607077299 */ /* 0x000fe2000800063f */
[----:B------:R-:W-:Y:S01]  /*f610*/  IMAD.MOV.U32 R12, RZ, RZ, 0x1 ;  /* 0x00000001ff0c7424 */ /* 0x000fe200078e00ff */
[----:B------:R-:W-:Y:S01]  /*f620*/  UIADD3 UR4, UR5, -0x1, URZ ;  /* 0xffffffff05047890 */ /* 0x000fe2000fffe03f */
[----:B------:R-:W-:Y:S01]  /*f630*/  IMAD.MOV.U32 R9, RZ, RZ, 0x1 ;  /* 0x00000001ff097424 */ /* 0x000fe200078e00ff */
[----:B------:R-:W-:Y:S01]  /*f640*/  USHF.R.S32.HI UR11, URZ, 0x1f, UR10 ;  /* 0x0000001f3f0b7899 */ /* 0x000fe2000801140a */
[----:B------:R-:W-:Y:S01]  /*f650*/  IMAD.MOV.U32 R10, RZ, RZ, RZ ;  /* 0x000000ffff0a7224 */ /* 0x000fe200078e00ff */
[----:B------:R-:W-:Y:S01]  /*f660*/  ULDC UR8, c[0x0][0xc] ;  /* 0x0000030000087ab9 */ /* 0x000fe20000000800 */
[----:B------:R-:W-:-:S02]  /*f670*/  USHF.L.U32 UR5, UR9, UR6, URZ ;  /* 0x0000000609057299 */ /* 0x000fc4000800063f */
[----:B------:R-:W-:Y:S01]  /*f680*/  ULEA.HI UR11, UR11, UR10, URZ, 0x6 ;  /* 0x0000000a0b0b7291 */ /* 0x000fe2000f8f303f */
[----:B------:R-:W-:Y:S01]  /*f690*/  ULDC UR9, c[0x0][0x10] ;  /* 0x0000040000097ab9 */ /* 0x000fe20000000800 */
[----:B------:R-:W-:Y:S02]  /*f6a0*/  ULOP3.LUT UR6, URZ, UR7, URZ, 0x33, !UPT ;  /* 0x000000073f067292 */ /* 0x000fe4000f8e333f */
[----:B------:R-:W-:Y:S01]  /*f6b0*/  UIMAD.WIDE.U32 UR8, UR8, UR9, URZ ;  /* 0x00000009080872a5 */ /* 0x000fe2000f8e003f */
[----:B------:R-:W-:Y:S01]  /*f6c0*/  ULDC UR7, c[0x0][0x14] ;  /* 0x0000050000077ab9 */ /* 0x000fe20000000800 */
[----:B------:R-:W-:Y:S02]  /*f6d0*/  USHF.R.S32.HI UR20, URZ, 0x6, UR11 ;  /* 0x000000063f147899 */ /* 0x000fe4000801140b */
[----:B------:R-:W-:Y:S02]  /*f6e0*/  UIMAD.WIDE.U32 UR22, UR8, UR7, URZ ;  /* 0x00000007081672a5 */ /* 0x000fe4000f8e003f */
[----:B------:R-:W-:-:S02]  /*f6f0*/  UIMAD UR18, UR9, UR7, URZ ;  /* 0x00000007091272a4 */ /* 0x000fc4000f8e023f */
[----:B------:R-:W-:Y:S01]  /*f700*/  ULOP3.LUT UR26, UR13, 0x2, URZ, 0xfc, !UPT ;  /* 0x000000020d1a7892 */ /* 0x000fe2000f8efc3f */
[C---:B0-----:R-:W-:Y:S01]  /*f710*/  IMAD.SHL.U32 R8, R0.reuse, 0x20, RZ ;  /* 0x0000002000087824 */ /* 0x041fe200078e00ff */
[----:B------:R-:W-:Y:S01]  /*f720*/  UIADD3 UR18, UR23, UR18, URZ ;  /* 0x0000001217127290 */ /* 0x000fe2000fffe03f */
[----:B------:R-:W-:Y:S01]  /*f730*/  IMAD.SHL.U32 R0, R0, 0x800, RZ ;  /* 0x0000080000007824 */ /* 0x000fe200078e00ff */
[----:B------:R-:W-:Y:S02]  /*f740*/  UIADD3 UR27, UR20, 0x1, URZ ;  /* 0x00000001141b7890 */ /* 0x000fe4000fffe03f */
[----:B------:R-:W-:Y:S01]  /*f750*/  LOP3.LUT R8, R8, 0x60, RZ, 0xc0, !PT ;  /* 0x0000006008087812 */ /* 0x000fe200078ec0ff */
[----:B------:R-:W-:Y:S01]  /*f760*/  ULDC.64 UR24, c[0x0][0x198] ;  /* 0x0000660000187ab9 */ /* 0x000fe20000000a00 */
[----:B------:R-:W-:-:S08]  /*f770*/  LOP3.LUT R0, R0, 0x1800, RZ, 0xc0, !PT ;  /* 0x0000180000007812 */ /* 0x000fd000078ec0ff */
.L_x_315:
[----:B------:R-:W-:-:S03]  /*f780*/  UMOV UR7, 0xffffffff ;  /* 0xffffffff00077882 */ /* 0x000fc60000000000 */
[----:B------:R-:W-:Y:S05]  /*f790*/  BRA.DIV UR7, `(.L_x_305) ;  /* 0x0000001207887947 */ /* 0x000fea000b800000 */
[----:B------:R-:W-:-:S13]  /*f7a0*/  ELECT P0, URZ, PT ;  /* 0x00000000003f782f */ /* 0x000fda0003800000 */
.L_x_331:
[----:B------:R-:W0:Y:S01]  /*f7b0*/  LDC R2, c[0x0][0x28c] ;  /* 0x0000a300ff027b82 */ /* 0x000e220000000800 */
[----:B------:R-:W-:Y:S01]  /*f7c0*/  BSSY B1, `(.L_x_306) ;  /* 0x000003a000017945 */ /* 0x000fe20003800000 */
[----:B0-----:R-:W-:-:S13]  /*f7d0*/  ISETP.LT.OR P0, PT, R2, 0x1, !P0 ;  /* 0x000000010200780c */ /* 0x001fda0004701670 */
[----:B------:R-:W-:Y:S05]  /*f7e0*/  @P0 BRA `(.L_x_307) ;  /* 0x0000000000dc0947 */ /* 0x000fea0003800000 */
[----:B------:R-:W-:Y:S02]  /*f7f0*/  IMAD.SHL.U32 R11, R5, 0x100, RZ ;  /* 0x00000100050b7824 */ /* 0x000fe400078e00ff */
[----:B------:R-:W-:Y:S02]  /*f800*/  IMAD R7, R7, 0x80, R8 ;  /* 0x0000008007077824 */ /* 0x000fe400078e0208 */
[----:B------:R-:W-:Y:S02]  /*f810*/  IMAD.MOV.U32 R15, RZ, RZ, RZ ;  /* 0x000000ffff0f7224 */ /* 0x000fe400078e00ff */
[----:B------:R-:W-:Y:S02]  /*f820*/  IMAD.U32 R16, RZ, RZ, UR27 ;  /* 0x0000001bff107e24 */ /* 0x000fe4000f8e00ff */
[----:B------:R-:W-:Y:S02]  /*f830*/  IMAD.MOV.U32 R2, RZ, RZ, R9 ;  /* 0x000000ffff027224 */ /* 0x000fe400078e0009 */
[----:B------:R-:W-:-:S07]  /*f840*/  IMAD.MOV.U32 R3, RZ, RZ, R10 ;  /* 0x000000ffff037224 */ /* 0x000fce00078e000a */
.L_x_310:
[----:B------:R-:W0:Y:S01]  /*f850*/  S2R R5, SR_CgaCtaId ;  /* 0x0000000000057919 */ /* 0x000e220000008800 */
[----:B------:R-:W-:Y:S01]  /*f860*/  MOV R4, 0x400 ;  /* 0x0000040000047802 */ /* 0x000fe20000000f00 */
[----:B------:R-:W1:Y:S03]  /*f870*/  S2R R17, SR_TID.X ;  /* 0x0000000000117919 */ /* 0x000e660000002100 */
[----:B0-----:R-:W-:Y:S02]  /*f880*/  LEA R14, R5, R4, 0x18 ;  /* 0x00000004050e7211 */ /* 0x001fe400078ec0ff */
[----:B------:R-:W-:Y:S02]  /*f890*/  SHF.L.U32 R4, R2, 0x1f, RZ ;  /* 0x0000001f02047819 */ /* 0x000fe400000006ff */
[----:B-1----:R-:W-:Y:S01]  /*f8a0*/  LOP3.LUT P1, RZ, R17, 0x7f, RZ, 0xc0, !PT ;  /* 0x0000007f11ff7812 */ /* 0x002fe2000782c0ff */
[----:B------:R-:W-:-:S04]  /*f8b0*/  IMAD R13, R3, 0x8, R14 ;  /* 0x00000008030d7824 */ /* 0x000fc800078e020e */
[----:B------:R-:W0:Y:S08]  /*f8c0*/  SYNCS.PHASECHK.TRANS64.TRYWAIT P0, [R13+URZ+0x48], R4 ;  /* 0x000048040d0075a7 */ /* 0x000e30000800017f */
[----:B------:R-:W1:Y:S01]  /*f8d0*/  @!P1 LDC R5, c[0x0][0x500] ;  /* 0x00014000ff059b82 */ /* 0x000e620000000800 */
[----:B0-----:R-:W-:Y:S05]  /*f8e0*/  @!P0 BRA `(.L_x_308) ;  /* 0x0000001000548947 */ /* 0x001fea0003800000 */
.L_x_332:
[----:B------:R-:W-:Y:S01]  /*f8f0*/  UPRMT UR7, UR26, 0x9910, URZ ;  /* 0x000099101a077896 */ /* 0x000fe2000800003f */
[----:B-1----:R1:W-:Y:S03]  /*f900*/  @!P1 SYNCS.ARRIVE.TRANS64 RZ, [R13+URZ], R5 ;  /* 0x000000050dff99a7 */ /* 0x0023e6000800003f */
[----:B------:R-:W-:-:S06]  /*f910*/  UISETP.NE.AND UP0, UPT, UR7, 0x2, UPT ;  /* 0x000000020700788c */ /* 0x000fcc000bf05270 */
[----:B------:R-:W-:-:S13]  /*f920*/  PLOP3.LUT P0, PT, PT, PT, UP0, 0x80, 0x0 ;  /* 0x000000000000781c */ /* 0x000fda0003f0f008 */
[----:B-1----:R-:W-:Y:S05]  /*f930*/  @P0 BRA `(.L_x_309) ;  /* 0x0000000000040947 */ /* 0x002fea0003800000 */
[----:B------:R-:W-:Y:S01]  /*f940*/  BPT.TRAP 0x1 ;  /* 0x000000040000795c */ /* 0x000fe20000300000 */
.L_x_309:
[C---:B0-----:R-:W-:Y:S01]  /*f950*/  IMAD R4, R3.reuse, 0x4000, R14 ;  /* 0x0000400003047824 */ /* 0x041fe200078e020e */
[----:B------:R-:W-:Y:S01]  /*f960*/  R2UR UR19, R14 ;  /* 0x000000000e1372ca */ /* 0x000fe200000e0000 */
[----:B------:R-:W-:Y:S01]  /*f970*/  IMAD R5, R3, 0x2000, R0 ;  /* 0x0000200003057824 */ /* 0x000fe200078e0200 */
[----:B------:R-:W-:Y:S01]  /*f980*/  R2UR UR9, R13 ;  /* 0x000000000d0972ca */ /* 0x000fe200000e0000 */
[----:B------:R-:W-:Y:S01]  /*f990*/  VIADD R16, R16, 0xffffffff ;  /* 0xffffffff10107836 */ /* 0x000fe20000000000 */
[----:B------:R-:W-:Y:S01]  /*f9a0*/  R2UR UR7, R4 ;  /* 0x00000000040772ca */ /* 0x000fe200000e0000 */
[----:B------:R-:W-:Y:S01]  /*f9b0*/  UIADD3 UR14, UP0, UR24, 0xf0, URZ ;  /* 0x000000f0180e7890 */ /* 0x000fe2000ff1e03f */
[----:B------:R-:W-:Y:S01]  /*f9c0*/  R2UR UR8, R5 ;  /* 0x00000000050872ca */ /* 0x000fe200000e0000 */
[----:B------:R-:W-:Y:S01]  /*f9d0*/  UIADD3 UR28, UP1, UR24, 0x1f0, URZ ;  /* 0x000001f0181c7890 */ /* 0x000fe2000ff3e03f */
[----:B------:R-:W-:Y:S01]  /*f9e0*/  R2UR UR11, R11 ;  /* 0x000000000b0b72ca */ /* 0x000fe200000e0000 */
[----:B------:R-:W-:Y:S01]  /*f9f0*/  UIADD3.X UR15, URZ, UR25, URZ, UP0, !UPT ;  /* 0x000000193f0f7290 */ /* 0x000fe200087fe43f */
[----:B------:R-:W-:Y:S01]  /*fa00*/  R2UR UR10, R15 ;  /* 0x000000000f0a72ca */ /* 0x000fe200000e0000 */
[----:B------:R-:W-:Y:S01]  /*fa10*/  VIADD R3, R3, 0x1 ;  /* 0x0000000103037836 */ /* 0x000fe20000000000 */
[----:B------:R-:W-:Y:S01]  /*fa20*/  R2UR UR12, R6 ;  /* 0x00000000060c72ca */ /* 0x000fe200000e0000 */
[----:B------:R-:W-:Y:S01]  /*fa30*/  UIADD3.X UR29, URZ, UR25, URZ, UP1, !UPT ;  /* 0x000000193f1d7290 */ /* 0x000fe20008ffe43f */
[----:B------:R-:W-:Y:S01]  /*fa40*/  R2UR UR21, R7 ;  /* 0x00000000071572ca */ /* 0x000fe200000e0000 */
[----:B------:R-:W-:Y:S01]  /*fa50*/  UMOV UR16, 0x0 ;  /* 0x0000000000107882 */ /* 0x000fe20000000000 */
[----:B------:R-:W-:Y:S01]  /*fa60*/  ISETP.GT.AND P1, PT, R16, 0x1, PT ;  /* 0x000000011000780c */ /* 0x000fe20003f24270 */
[----:B------:R-:W-:Y:S01]  /*fa70*/  UIADD3 UR7, UR7, 0x180, URZ ;  /* 0x0000018007077890 */ /* 0x000fe2000fffe03f */
[----:B------:R-:W-:Y:S01]  /*fa80*/  ISETP.NE.AND P0, PT, R3, 0x9, PT ;  /* 0x000000090300780c */ /* 0x000fe20003f05270 */
[----:B------:R-:W-:Y:S01]  /*fa90*/  UIADD3 UR19, UR19, 0x24180, UR8 ;  /* 0x0002418013137890 */ /* 0x000fe2000fffe008 */
[----:B------:R-:W-:Y:S01]  /*faa0*/  VIADD R15, R15, 0x40 ;  /* 0x000000400f0f7836 */ /* 0x000fe20000000000 */
[----:B------:R-:W-:Y:S01]  /*fab0*/  UMOV UR17, 0x10000000 ;  /* 0x1000000000117882 */ /* 0x000fe20000000000 */
[----:B------:R-:W-:Y:S01]  /*fac0*/  UMOV UR30, 0xf0000 ;  /* 0x000f0000001e7882 */ /* 0x000fe20000000000 */
[----:B------:R-:W-:Y:S01]  /*fad0*/  SEL R5, RZ, 0x1, P0 ;  /* 0x00000001ff057807 */ /* 0x000fe20000000000 */
[----:B------:R-:W-:Y:S01]  /*fae0*/  UMOV UR8, UR7 ;  /* 0x0000000700087c82 */ /* 0x000fe20008000000 */
[----:B------:R-:W-:Y:S01]  /*faf0*/  SEL R3, R3, RZ, P0 ;  /* 0x000000ff03037207 */ /* 0x000fe20000000000 */
[----:B------:R0:W-:Y:S01]  /*fb00*/  UTMALDG.3D [UR8], [UR14], desc[UR16] ;  /* 0x000010080e0075b4 */ /* 0x0001e20008011000 */
[----:B------:R-:W-:Y:S01]  /*fb10*/  LOP3.LUT R2, R2, R5, RZ, 0x3c, !PT ;  /* 0x0000000502027212 */ /* 0x000fe200078e3cff */
[----:B0-----:R-:W-:Y:S01]  /*fb20*/  UMOV UR11, UR21 ;  /* 0x00000015000b7c82 */ /* 0x001fe20008000000 */
[----:B------:R-:W-:-:S02]  /*fb30*/  UMOV UR8, UR19 ;  /* 0x0000001300087c82 */ /* 0x000fc40008000000 */
[----:B------:R0:W-:Y:S02]  /*fb40*/  UTMALDG.3D.MULTICAST [UR8], [UR28], UR30, desc[UR16] ;  /* 0x000010081c0073b4 */ /* 0x0001e4000801181e */
[----:B0-----:R-:W-:Y:S05]  /*fb50*/  @P1 BRA `(.L_x_310) ;  /* 0xfffffffc003c1947 */ /* 0x001fea000383ffff */
.L_x_307:
[----:B------:R-:W-:Y:S05]  /*fb60*/  BSYNC B1 ;  /* 0x0000000000017941 */ /* 0x000fea0003800000 */
.L_x_306:
[----:B------:R-:W2:Y:S01]  /*fb70*/  LDL.LU R17, [R1+0x80] ;  /* 0x0000800001117983 */ /* 0x000ea20000300800 */
[----:B------:R-:W-:Y:S01]  /*fb80*/  LOP3.LUT P1, RZ, R12, 0xff, RZ, 0xc0, !PT ;  /* 0x000000ff0cff7812 */ /* 0x000fe2000782c0ff */
[----:B------:R-:W-:Y:S01]  /*fb90*/  VIADD R5, R10, UR20 ;  /* 0x000000140a057c36 */ /* 0x000fe20008000000 */
[----:B------:R-:W-:Y:S01]  /*fba0*/  ULDC.64 UR8, c[0x0][0x650] ;  /* 0x0001940000087ab9 */ /* 0x000fe20000000a00 */
[----:B------:R-:W3:Y:S01]  /*fbb0*/  LDL.LU R14, [R1+0x84] ;  /* 0x00008400010e7983 */ /* 0x000ee20000300800 */
[----:B------:R-:W-:Y:S01]  /*fbc0*/  IMAD.U32 R6, RZ, RZ, UR20 ;  /* 0x00000014ff067e24 */ /* 0x000fe2000f8e00ff */
[----:B------:R-:W-:Y:S01]  /*fbd0*/  UISETP.GE.U32.AND UP0, UPT, UR20, 0x9, UPT ;  /* 0x000000091400788c */ /* 0x000fe2000bf06070 */
[----:B------:R-:W-:Y:S01]  /*fbe0*/  ISETP.GT.U32.AND P0, PT, R5, 0x8, PT ;  /* 0x000000080500780c */ /* 0x000fe20003f04070 */
[----:B------:R-:W-:Y:S01]  /*fbf0*/  BSSY B1, `(.L_x_311) ;  /* 0x000006d000017945 */ /* 0x000fe20003800000 */
[----:B------:R-:W-:Y:S01]  /*fc00*/  IMAD.MOV.U32 R7, RZ, RZ, -0x1 ;  /* 0xffffffffff077424 */ /* 0x000fe200078e00ff */
[----:B------:R-:W-:-:S02]  /*fc10*/  PRMT R12, RZ, 0x7610, R12 ;  /* 0x00007610ff0c7816 */ /* 0x000fc4000000000c */
[----:B------:R-:W-:Y:S01]  /*fc20*/  ISETP.LT.U32.AND P0, PT, R6, 0x9, P0 ;  /* 0x000000090600780c */ /* 0x000fe20000701070 */
[----:B------:R-:W-:Y:S01]  /*fc30*/  IMAD.MOV.U32 R6, RZ, RZ, -0x1 ;  /* 0xffffffffff067424 */ /* 0x000fe200078e00ff */
[----:B------:R-:W0:Y:S01]  /*fc40*/  @P1 S2R R3, SR_CgaCtaId ;  /* 0x0000000000031919 */ /* 0x000e220000008800 */
[----:B------:R-:W-:Y:S02]  /*fc50*/  @P1 MOV R2, 0x400 ;  /* 0x0000040000021802 */ /* 0x000fe40000000f00 */
[----:B------:R-:W-:Y:S02]  /*fc60*/  PLOP3.LUT P2, PT, PT, PT, UP0, 0x80, 0x0 ;  /* 0x000000000000781c */ /* 0x000fe40003f4f008 */
[----:B0-----:R-:W-:Y:S01]  /*fc70*/  @P1 LEA R4, R3, R2, 0x18 ;  /* 0x0000000203041211 */ /* 0x001fe200078ec0ff */
[----:B------:R-:W-:Y:S01]  /*fc80*/  IMAD.WIDE.U32 R2, R5, 0x38e38e39, RZ ;  /* 0x38e38e3905027825 */ /* 0x000fe200078e00ff */
[----:B------:R-:W-:Y:S02]  /*fc90*/  SEL R2, RZ, 0x1, !P0 ;  /* 0x00000001ff027807 */ /* 0x000fe40004000000 */
[----:B------:R0:W-:Y:S02]  /*fca0*/  @P1 SYNCS.ARRIVE.TRANS64.A1T0 RZ, [R4+URZ+0xa8], RZ ;  /* 0x0000a8ff04ff19a7 */ /* 0x0001e4000810003f */
[----:B------:R-:W-:-:S02]  /*fcb0*/  LOP3.LUT R9, R9, R2, RZ, 0x3c, !PT ;  /* 0x0000000209097212 */ /* 0x000fc400078e3cff */
[----:B------:R-:W-:Y:S02]  /*fcc0*/  PRMT R2, RZ, 0x7610, R2 ;  /* 0x00007610ff027816 */ /* 0x000fe40000000002 */
[----:B0-----:R-:W-:-:S04]  /*fcd0*/  SHF.R.U32.HI R4, RZ, 0x1, R3 ;  /* 0x00000001ff047819 */ /* 0x001fc80000011603 */
[----:B------:R-:W-:Y:S01]  /*fce0*/  @P2 LOP3.LUT R9, R9, 0x1, R4, 0x78, !PT ;  /* 0x0000000109092812 */ /* 0x000fe200078e7804 */
[----:B------:R-:W-:Y:S02]  /*fcf0*/  IMAD R10, R4, -0x9, R5 ;  /* 0xfffffff7040a7824 */ /* 0x000fe400078e0205 */
[----:B------:R-:W-:Y:S01]  /*fd00*/  IMAD.MOV.U32 R5, RZ, RZ, -0x1 ;  /* 0xffffffffff057424 */ /* 0x000fe200078e00ff */
[----:B---3--:R-:W-:-:S04]  /*fd10*/  IADD3 R14, P1, R14, UR22, RZ ;  /* 0x000000160e0e7c10 */ /* 0x008fc8000ff3e0ff */
[----:B--2---:R-:W-:Y:S01]  /*fd20*/  IADD3.X R17, R17, UR18, RZ, P1, !PT ;  /* 0x0000001211117c10 */ /* 0x004fe20008ffe4ff */
[----:B------:R0:W-:Y:S01]  /*fd30*/  STL [R1+0x84], R14 ;  /* 0x0000840e01007387 */ /* 0x0001e20000100800 */
[----:B------:R-:W-:-:S03]  /*fd40*/  ISETP.GE.U32.AND P0, PT, R14, UR8, PT ;  /* 0x000000080e007c0c */ /* 0x000fc6000bf06070 */
[----:B------:R0:W-:Y:S01]  /*fd50*/  STL [R1+0x80], R17 ;  /* 0x0000801101007387 */ /* 0x0001e20000100800 */
[----:B------:R-:W-:-:S13]  /*fd60*/  ISETP.GE.U32.AND.EX P0, PT, R17, UR9, PT, P0 ;  /* 0x0000000911007c0c */ /* 0x000fda000bf06100 */
[----:B0-----:R-:W-:Y:S05]  /*fd70*/  @P0 BRA `(.L_x_312) ;  /* 0x0000000400500947 */ /* 0x001fea0003800000 */
[----:B------:R-:W-:Y:S01]  /*fd80*/  ULDC.64 UR8, c[0x0][0x628] ;  /* 0x00018a0000087ab9 */ /* 0x000fe20000000a00 */
[----:B------:R-:W0:Y:S01]  /*fd90*/  S2R R13, SR_CTAID.X ;  /* 0x00000000000d7919 */ /* 0x000e220000002500 */
[----:B------:R-:W-:Y:S01]  /*fda0*/  ISETP.NE.U32.AND P0, PT, RZ, UR8, PT ;  /* 0x00000008ff007c0c */ /* 0x000fe2000bf05070 */
[----:B------:R-:W-:Y:S01]  /*fdb0*/  ULDC UR10, c[0x0][0x630] ;  /* 0x00018c00000a7ab9 */ /* 0x000fe20000000800 */
[----:B------:R-:W-:Y:S01]  /*fdc0*/  IMAD.MOV.U32 R2, RZ, RZ, R14 ;  /* 0x000000ffff027224 */ /* 0x000fe200078e000e */
[----:B------:R-:W1:Y:S01]  /*fdd0*/  S2R R11, SR_CTAID.Y ;  /* 0x00000000000b7919 */ /* 0x000e620000002600 */
[----:B------:R-:W-:Y:S01]  /*fde0*/  ISETP.NE.AND.EX P0, PT, RZ, UR9, PT, P0 ;  /* 0x00000009ff007c0c */ /* 0x000fe2000bf05300 */
[----:B------:R-:W-:-:S12]  /*fdf0*/  IMAD.MOV.U32 R3, RZ, RZ, R17 ;  /* 0x000000ffff037224 */ /* 0x000fd800078e0011 */
[----:B------:R-:W-:Y:S05]  /*fe00*/  @!P0 BRA `(.L_x_313) ;  /* 0x0000000000288947 */ /* 0x000fea0003800000 */
[----:B------:R-:W-:Y:S02]  /*fe10*/  ULDC UR7, c[0x0][0x634] ;  /* 0x00018d0000077ab9 */ /* 0x000fe40000000800 */
[----:B------:R-:W-:-:S05]  /*fe20*/  IADD3 R7, P0, R14, UR7, RZ ;  /* 0x000000070e077c10 */ /* 0x000fca000ff1e0ff */
[----:B------:R-:W-:-:S04]  /*fe30*/  IMAD.X R15, RZ, RZ, R17, P0 ;  /* 0x000000ffff0f7224 */ /* 0x000fc800000e0611 */
[----:B------:R-:W-:-:S04]  /*fe40*/  IMAD.WIDE.U32 R4, R15, UR8, RZ ;  /* 0x000000080f047c25 */ /* 0x000fc8000f8e00ff */
[----:B------:R-:W-:-:S04]  /*fe50*/  IMAD.WIDE.U32 R4, P0, R7, UR9, R4 ;  /* 0x0000000907047c25 */ /* 0x000fc8000f800004 */
[----:B------:R-:W-:-:S04]  /*fe60*/  IMAD.WIDE.U32 R6, R7, UR8, RZ ;  /* 0x0000000807067c25 */ /* 0x000fc8000f8e00ff */
[----:B------:R-:W-:Y:S01]  /*fe70*/  IMAD.X R3, RZ, RZ, RZ, P0 ;  /* 0x000000ffff037224 */ /* 0x000fe200000e06ff */
[----:B------:R-:W-:Y:S01]  /*fe80*/  IADD3 RZ, P0, R7, R4, RZ ;  /* 0x0000000407ff7210 */ /* 0x000fe20007f1e0ff */
[----:B------:R-:W-:-:S04]  /*fe90*/  IMAD.MOV.U32 R2, RZ, RZ, R5 ;  /* 0x000000ffff027224 */ /* 0x000fc800078e0005 */
[----:B------:R-:W-:-:S08]  /*fea0*/  IMAD.WIDE.U32.X R2, R15, UR9, R2, P0 ;  /* 0x000000090f027c25 */ /* 0x000fd000080e0402 */
.L_x_313:
[--C-:B------:R-:W-:Y:S01]  /*feb0*/  SHF.R.U64 R6, R2, UR10, R3.reuse ;  /* 0x0000000a02067c19 */ /* 0x100fe20008001203 */
[----:B------:R-:W-:Y:S01]  /*fec0*/  ULDC.64 UR8, c[0x0][0x620] ;  /* 0x0001880000087ab9 */ /* 0x000fe20000000a00 */
[----:B------:R-:W-:Y:S01]  /*fed0*/  SHF.R.U32.HI R2, RZ, UR10, R3 ;  /* 0x0000000aff027c19 */ /* 0x000fe20008011603 */
[----:B------:R-:W-:Y:S01]  /*fee0*/  IMAD.MOV.U32 R3, RZ, RZ, R17 ;  /* 0x000000ffff037224 */ /* 0x000fe200078e0011 */
[----:B------:R-:W-:Y:S01]  /*fef0*/  IADD3 R5, P0, RZ, -R6, RZ ;  /* 0x80000006ff057210 */ /* 0x000fe20007f1e0ff */
[----:B------:R-:W-:Y:S01]  /*ff00*/  ULDC UR7, c[0x0][0x150] ;  /* 0x0000540000077ab9 */ /* 0x000fe20000000800 */
[----:B0-----:R-:W-:Y:S01]  /*ff10*/  I2FP.F32.U32 R7, R13 ;  /* 0x0000000d00077245 */ /* 0x001fe20000201000 */
[----:B------:R-:W0:Y:S01]  /*ff20*/  LDC R18, c[0x0][0x144] ;  /* 0x00005100ff127b82 */ /* 0x000e220000000800 */
[----:B------:R-:W-:Y:S01]  /*ff30*/  ULDC.64 UR10, c[0x0][0x640] ;  /* 0x00019000000a7ab9 */ /* 0x000fe20000000a00 */
[----:B------:R-:W-:Y:S01]  /*ff40*/  IMAD.X R2, RZ, RZ, ~R2, P0 ;  /* 0x000000ffff027224 */ /* 0x000fe200000e0e02 */
[----:B------:R-:W-:-:S03]  /*ff50*/  ISETP.NE.U32.AND P0, PT, RZ, UR10, PT ;  /* 0x0000000aff007c0c */ /* 0x000fc6000bf05070 */
[----:B------:R-:W-:Y:S01]  /*ff60*/  IMAD R4, R2, UR8, RZ ;  /* 0x0000000802047c24 */ /* 0x000fe2000f8e02ff */
[----:B------:R-:W-:Y:S01]  /*ff70*/  ISETP.NE.AND.EX P0, PT, RZ, UR11, PT, P0 ;  /* 0x0000000bff007c0c */ /* 0x000fe2000bf05300 */
[----:B------:R-:W-:Y:S01]  /*ff80*/  IMAD.MOV.U32 R2, RZ, RZ, R14 ;  /* 0x000000ffff027224 */ /* 0x000fe200078e000e */
[----:B------:R-:W2:Y:S03]  /*ff90*/  LDC R16, c[0x0][0x148] ;  /* 0x00005200ff107b82 */ /* 0x000ea60000000800 */
[----:B------:R-:W-:Y:S01]  /*ffa0*/  IMAD.WIDE.U32 R2, R5, UR8, R2 ;  /* 0x0000000805027c25 */ /* 0x000fe2000f8e0002 */
[----:B------:R-:W-:-:S03]  /*ffb0*/  ULDC UR8, c[0x0][0x154] ;  /* 0x0000550000087ab9 */ /* 0x000fc60000000800 */
[----:B------:R-:W-:Y:S02]  /*ffc0*/  IMAD R5, R5, UR9, R4 ;  /* 0x0000000905057c24 */ /* 0x000fe4000f8e0204 */
[----:B------:R-:W-:Y:S01]  /*ffd0*/  FMUL R4, R7, UR7 ;  /* 0x0000000707047c20 */ /* 0x000fe20008400000 */
[----:B------:R-:W-:Y:S01]  /*ffe0*/  ULDC UR7, c[0x0][0x618] ;  /* 0x0001860000077ab9 */ /* 0x000fe20000000800 */
[----:B------:R-:W-:Y:S01]  /*fff0*/  ULDC UR9, c[0x0][0x608] ;  /* 0x0001820000097ab9 */ /* 0x000fe20000000800 */
[----:B------:R-:W-:-:S03]  /*10000*/  IMAD.IADD R3, R3, 0x1, R5 ;  /* 0x0000000103037824 */ /* 0x000fc600078e0205 */
[----:B------:R-:W3:Y:S02]  /*10010*/  F2I.U32.TRUNC.NTZ R4, R4 ;  /* 0x0000000400047305 */ /* 0x000ee4000020f000 */
[----:B------:R-:W-:Y:S02]  /*10020*/  SHF.R.U64 R7, R2, UR7, R3 ;  /* 0x0000000702077c19 */ /* 0x000fe40008001203 */
[----:B-1----:R-:W-:-:S05]  /*10030*/  I2FP.F32.U32 R2, R11 ;  /* 0x0000000b00027245 */ /* 0x002fca0000201000 */
[----:B------:R-:W-:Y:S01]  /*10040*/  FMUL R5, R2, UR8 ;  /* 0x0000000802057c20 */ /* 0x000fe20008400000 */
[----:B------:R-:W-:Y:S01]  /*10050*/  SHF.R.U32.HI R2, RZ, UR7, R3 ;  /* 0x00000007ff027c19 */ /* 0x000fe20008011603 */
[----:B------:R-:W-:Y:S02]  /*10060*/  ULDC UR7, c[0x0][0x658] ;  /* 0x0001960000077ab9 */ /* 0x000fe40000000800 */
[----:B------:R1:W4:Y:S01]  /*10070*/  F2I.U32.TRUNC.NTZ R19, R5 ;  /* 0x0000000500137305 */ /* 0x000322000020f000 */
[----:B------:R-:W-:Y:S01]  /*10080*/  SHF.R.U64 R15, R7, UR9, R2 ;  /* 0x00000009070f7c19 */ /* 0x000fe20008001202 */
[----:B---3--:R-:W-:Y:S01]  /*10090*/  IMAD.MOV R4, RZ, RZ, -R4 ;  /* 0x000000ffff047224 */ /* 0x008fe200078e0a04 */
[----:B------:R-:W-:-:S03]  /*100a0*/  SHF.R.U32.HI R2, RZ, UR9, R2 ;  /* 0x00000009ff027c19 */ /* 0x000fc60008011602 */
[----:B0-----:R-:W-:Y:S01]  /*100b0*/  IMAD R13, R18, R4, R13 ;  /* 0x00000004120d7224 */ /* 0x001fe200078e020d */
[--C-:B------:R-:W-:Y:S02]  /*100c0*/  SHF.R.U64 R14, R15, UR7, R2.reuse ;  /* 0x000000070f0e7c19 */ /* 0x100fe40008001202 */
[----:B------:R-:W-:-:S03]  /*100d0*/  SHF.R.U32.HI R17, RZ, UR7, R2 ;  /* 0x00000007ff117c19 */ /* 0x000fc60008011602 */
[----:B------:R-:W-:Y:S02]  /*100e0*/  IMAD.MOV.U32 R2, RZ, RZ, R14 ;  /* 0x000000ffff027224 */ /* 0x000fe400078e000e */
[----:B------:R-:W-:Y:S01]  /*100f0*/  IMAD.MOV.U32 R3, RZ, RZ, R17 ;  /* 0x000000ffff037224 */ /* 0x000fe200078e0011 */
[----:B-12-4-:R-:W-:Y:S06]  /*10100*/  @!P0 BRA `(.L_x_314) ;  /* 0x0000000000288947 */ /* 0x016fec0003800000 */
[----:B------:R-:W-:Y:S02]  /*10110*/  ULDC UR7, c[0x0][0x64c] ;  /* 0x0001930000077ab9 */ /* 0x000fe40000000800 */
[----:B------:R-:W-:-:S05]  /*10120*/  IADD3 R3, P0, R14, UR7, RZ ;  /* 0x000000070e037c10 */ /* 0x000fca000ff1e0ff */
[----:B------:R-:W-:-:S04]  /*10130*/  IMAD.X R17, RZ, RZ, R17, P0 ;  /* 0x000000ffff117224 */ /* 0x000fc800000e0611 */
[----:B------:R-:W-:-:S04]  /*10140*/  IMAD.WIDE.U32 R4, R17, UR10, RZ ;  /* 0x0000000a11047c25 */ /* 0x000fc8000f8e00ff */
[----:B------:R-:W-:-:S04]  /*10150*/  IMAD.WIDE.U32 R4, P0, R3, UR11, R4 ;  /* 0x0000000b03047c25 */ /* 0x000fc8000f800004 */
[----:B------:R-:W-:-:S04]  /*10160*/  IMAD.WIDE.U32 R2, R3, UR10, RZ ;  /* 0x0000000a03027c25 */ /* 0x000fc8000f8e00ff */
[----:B------:R-:W-:Y:S01]  /*10170*/  IMAD.MOV.U32 R2, RZ, RZ, R5 ;  /* 0x000000ffff027224 */ /* 0x000fe200078e0005 */
[----:B------:R-:W-:Y:S01]  /*10180*/  IADD3 RZ, P1, R3, R4, RZ ;  /* 0x0000000403ff7210 */ /* 0x000fe20007f3e0ff */
[----:B------:R-:W-:-:S04]  /*10190*/  IMAD.X R3, RZ, RZ, RZ, P0 ;  /* 0x000000ffff037224 */ /* 0x000fc800000e06ff */
[----:B------:R-:W-:-:S08]  /*101a0*/  IMAD.WIDE.U32.X R2, R17, UR11, R2, P1 ;  /* 0x0000000b11027c25 */ /* 0x000fd000088e0402 */
.L_x_314:
[----:B------:R-:W-:Y:S01]  /*101b0*/  ULDC UR7, c[0x0][0x648] ;  /* 0x0001920000077ab9 */ /* 0x000fe20000000800 */
[----:B------:R-:W-:Y:S01]  /*101c0*/  LOP3.LUT R15, R15, UR6, RZ, 0xc0, !PT ;  /* 0x000000060f0f7c12 */ /* 0x000fe2000f8ec0ff */
[----:B------:R-:W-:Y:S01]  /*101d0*/  IMAD.MOV R19, RZ, RZ, -R19 ;  /* 0x000000ffff137224 */ /* 0x000fe200078e0a13 */
[----:B------:R-:W-:Y:S01]  /*101e0*/  SHF.R.U64 R2, R2, UR7, R3 ;  /* 0x0000000702027c19 */ /* 0x000fe20008001203 */
[----:B------:R-:W-:Y:S01]  /*101f0*/  ULDC UR7, c[0x0][0x638] ;  /* 0x00018e0000077ab9 */ /* 0x000fe20000000800 */
[----:B------:R-:W-:Y:S01]  /*10200*/  LOP3.LUT R7, R7, UR4, RZ, 0xc0, !PT ;  /* 0x0000000407077c12 */ /* 0x000fe2000f8ec0ff */
[----:B------:R-:W-:Y:S01]  /*10210*/  @P4 IMAD R13, R16, R19, R11 ;  /* 0x00000013100d4224 */ /* 0x000fe200078e020b */
[----:B------:R-:W-:Y:S01]  /*10220*/  ULDC UR8, c[0x0][0x610] ;  /* 0x0001840000087ab9 */ /* 0x000fe20000000800 */
[----:B------:R-:W-:Y:S02]  /*10230*/  IMAD.MOV R3, RZ, RZ, -R2 ;  /* 0x000000ffff037224 */ /* 0x000fe400078e0a02 */
[----:B------:R-:W-:-:S02]  /*10240*/  IMAD R2, R2, UR5, R15 ;  /* 0x0000000502027c24 */ /* 0x000fc4000f8e020f */
[----:B------:R-:W-:Y:S01]  /*10250*/  IMAD R14, R3, UR7, R14 ;  /* 0x00000007030e7c24 */ /* 0x000fe2000f8e020e */
[----:B------:R-:W-:Y:S01]  /*10260*/  ULDC UR7, c[0x0][0x600] ;  /* 0x0001800000077ab9 */ /* 0x000fe20000000800 */
[----:B------:R-:W-:Y:S02]  /*10270*/  IMAD R13, R2, UR8, R13 ;  /* 0x00000008020d7c24 */ /* 0x000fe4000f8e020d */
[----:B------:R-:W-:Y:S02]  /*10280*/  IMAD R14, R14, UR7, R7 ;  /* 0x000000070e0e7c24 */ /* 0x000fe4000f8e0207 */
[----:B------:R-:W-:-:S03]  /*10290*/  IMAD.MOV.U32 R2, RZ, RZ, 0x1 ;  /* 0x00000001ff027424 */ /* 0x000fc600078e00ff */
[----:B------:R-:W-:Y:S02]  /*102a0*/  SEL R7, R14, R13, !P4 ;  /* 0x0000000d0e077207 */ /* 0x000fe40006000000 */
[----:B------:R-:W-:-:S07]  /*102b0*/  SEL R5, R13, R14, !P4 ;  /* 0x0000000e0d057207 */ /* 0x000fce0006000000 */
.L_x_312:
[----:B------:R-:W-:Y:S05]  /*102c0*/  BSYNC B1 ;  /* 0x0000000000017941 */ /* 0x000fea0003800000 */
.L_x_311:
[----:B------:R-:W-:-:S13]  /*102d0*/  LOP3.LUT P0, RZ, R2, 0xff, RZ, 0xc0, !PT ;  /* 0x000000ff02ff7812 */ /* 0x000fda000780c0ff */
[----:B------:R-:W-:Y:S05]  /*102e0*/  @P0 BRA `(.L_x_315) ;  /* 0xfffffff400240947 */ /* 0x000fea000383ffff */
[----:B------:R-:W-:Y:S05]  /*102f0*/  BSYNC B0 ;  /* 0x0000000000007941 */ /* 0x000fea0003800000 */
.L_x_304:
[----:B------:R-:W-:-:S03]  /*10300*/  UMOV UR7, 0xffffffff ;  /* 0xffffffff00077882 */ /* 0x000fc60000000000 */
[----:B------:R-:W-:Y:S05]  /*10310*/  BRA.DIV UR7, `(.L_x_316) ;  /* 0x0000000607dc7947 */ /* 0x000fea000b800000 */
[----:B------:R-:W-:-:S13]  /*10320*/  ELECT P0, URZ, PT ;  /* 0x00000000003f782f */ /* 0x000fda0003800000 */
.L_x_335:
[----:B------:R-:W-:Y:S04]  /*10330*/  BSSY B0, `(.L_x_317) ;  /* 0x0000059000007945 */ /* 0x000fe80003800000 */
[----:B------:R-:W-:Y:S05]  /*10340*/  @!P0 BRA `(.L_x_318) ;  /* 0x00000004005c8947 */ /* 0x000fea0003800000 */
[----:B------:R-:W-:-:S04]  /*10350*/  ULOP3.LUT UR7, UR13, 0x2, URZ, 0xfc, !UPT ;  /* 0x000000020d077892 */ /* 0x000fc8000f8efc3f */
[----:B------:R-:W-:-:S06]  /*10360*/  UISETP.NE.AND UP0, UPT, UR7, 0x3, UPT ;  /* 0x000000030700788c */ /* 0x000fcc000bf05270 */
[----:B------:R-:W-:-:S13]  /*10370*/  PLOP3.LUT P0, PT, PT, PT, UP0, 0x80, 0x0 ;  /* 0x000000000000781c */ /* 0x000fda0003f0f008 */
[----:B------:R-:W-:Y:S05]  /*10380*/  @!P0 BRA `(.L_x_319) ;  /* 0x0000000000048947 */ /* 0x000fea0003800000 */
[----:B------:R-:W-:Y:S01]  /*10390*/  BPT.TRAP 0x1 ;  /* 0x000000040000795c */ /* 0x000fe20000300000 */
.L_x_319:
[----:B------:R-:W0:Y:S01]  /*103a0*/  S2R R3, SR_CgaCtaId ;  /* 0x0000000000037919 */ /* 0x000e220000008800 */
[----:B------:R-:W-:Y:S02]  /*103b0*/  MOV R0, 0x400 ;  /* 0x0000040000007802 */ /* 0x000fe40000000f00 */
[----:B------:R-:W-:Y:S02]  /*103c0*/  SHF.L.U32 R2, R9, 0x1f, RZ ;  /* 0x0000001f09027819 */ /* 0x000fe400000006ff */
[----:B0-----:R-:W-:-:S05]  /*103d0*/  LEA R3, R3, R0, 0x18 ;  /* 0x0000000003037211 */ /* 0x001fca00078ec0ff */
[----:B------:R-:W-:-:S04]  /*103e0*/  VIADD R3, R3, 0x48 ;  /* 0x0000004803037836 */ /* 0x000fc80000000000 */
[C---:B------:R-:W-:Y:S02]  /*103f0*/  IMAD R5, R10.reuse, 0x8, R3 ;  /* 0x000000080a057824 */ /* 0x040fe400078e0203 */
[----:B------:R-:W-:Y:S02]  /*10400*/  VIADD R10, R10, 0x1 ;  /* 0x000000010a0a7836 */ /* 0x000fe40000000000 */
[----:B------:R-:W0:Y:S03]  /*10410*/  SYNCS.PHASECHK.TRANS64.TRYWAIT P0, [R5+URZ], R2 ;  /* 0x00000002050075a7 */ /* 0x000e26000800017f */
[----:B------:R-:W-:-:S04]  /*10420*/  ISETP.NE.AND P1, PT, R10, 0x9, PT ;  /* 0x000000090a00780c */ /* 0x000fc80003f25270 */
[----:B------:R-:W-:Y:S02]  /*10430*/  SEL R0, RZ, 0x1, P1 ;  /* 0x00000001ff007807 */ /* 0x000fe40000800000 */
[----:B------:R-:W-:Y:S02]  /*10440*/  SEL R10, R10, RZ, P1 ;  /* 0x000000ff0a0a7207 */ /* 0x000fe40000800000 */
[----:B------:R-:W-:-:S03]  /*10450*/  LOP3.LUT R9, R9, R0, RZ, 0x3c, !PT ;  /* 0x0000000009097212 */ /* 0x000fc600078e3cff */
[----:B------:R-:W-:Y:S01]  /*10460*/  IMAD R7, R10, 0x8, R3 ;  /* 0x000000080a077824 */ /* 0x000fe200078e0203 */
[----:B------:R-:W-:Y:S01]  /*10470*/  SHF.L.U32 R4, R9, 0x1f, RZ ;  /* 0x0000001f09047819 */ /* 0x000fe200000006ff */
[----:B0-----:R-:W-:Y:S06]  /*10480*/  @!P0 BRA `(.L_x_320) ;  /* 0x0000000400a08947 */ /* 0x001fec0003800000 */
.L_x_336:
[----:B------:R-:W1:Y:S01]  /*10490*/  SYNCS.PHASECHK.TRANS64.TRYWAIT P0, [R7+URZ], R4 ;  /* 0x00000004070075a7 */ /* 0x000e62000800017f */
[----:B------:R-:W-:-:S05]  /*104a0*/  VIADD R0, R10, 0x1 ;  /* 0x000000010a007836 */ /* 0x000fca0000000000 */
[----:B------:R-:W-:-:S04]  /*104b0*/  ISETP.NE.AND P1, PT, R0, 0x9, PT ;  /* 0x000000090000780c */ /* 0x000fc80003f25270 */
[----:B0-----:R-:W-:Y:S02]  /*104c0*/  SEL R2, RZ, 0x1, P1 ;  /* 0x00000001ff027807 */ /* 0x001fe40000800000 */
[----:B------:R-:W-:Y:S02]  /*104d0*/  SEL R0, R0, RZ, P1 ;  /* 0x000000ff00007207 */ /* 0x000fe40000800000 */
[----:B------:R-:W-:-:S03]  /*104e0*/  LOP3.LUT R9, R9, R2, RZ, 0x3c, !PT ;  /* 0x0000000209097212 */ /* 0x000fc600078e3cff */
[----:B------:R-:W-:Y:S01]  /*104f0*/  IMAD R6, R0, 0x8, R3 ;  /* 0x0000000800067824 */ /* 0x000fe200078e0203 */
[----:B------:R-:W-:Y:S01]  /*10500*/  SHF.L.U32 R5, R9, 0x1f, RZ ;  /* 0x0000001f09057819 */ /* 0x000fe200000006ff */
[----:B-1----:R-:W-:Y:S06]  /*10510*/  @!P0 BRA `(.L_x_321) ;  /* 0x0000000400908947 */ /* 0x002fec0003800000 */
.L_x_337:
[----:B------:R-:W1:Y:S01]  /*10520*/  SYNCS.PHASECHK.TRANS64.TRYWAIT P0, [R6+URZ], R5 ;  /* 0x00000005060075a7 */ /* 0x000e62000800017f */
[----:B------:R-:W-:-:S05]  /*10530*/  VIADD R0, R0, 0x1 ;  /* 0x0000000100007836 */ /* 0x000fca0000000000 */
[----:B------:R-:W-:-:S04]  /*10540*/  ISETP.NE.AND P1, PT, R0, 0x9, PT ;  /* 0x000000090000780c */ /* 0x000fc80003f25270 */
[----:B------:R-:W-:Y:S02]  /*10550*/  SEL R2, RZ, 0x1, P1 ;  /* 0x00000001ff027807 */ /* 0x000fe40000800000 */
[----:B------:R-:W-:Y:S02]  /*10560*/  SEL R0, R0, RZ, P1 ;  /* 0x000000ff00007207 */ /* 0x000fe40000800000 */
[----:B------:R-:W-:-:S03]  /*10570*/  LOP3.LUT R9, R9, R2, RZ, 0x3c, !PT ;  /* 0x0000000209097212 */ /* 0x000fc600078e3cff */
[----:B0-----:R-:W-:Y:S01]  /*10580*/  IMAD R7, R0, 0x8, R3 ;  /* 0x0000000800077824 */ /* 0x001fe200078e0203 */
[----:B------:R-:W-:Y:S01]  /*10590*/  SHF.L.U32 R4, R9, 0x1f, RZ ;  /* 0x0000001f09047819 */ /* 0x000fe200000006ff */
[----:B-1----:R-:W-:Y:S06]  /*105a0*/  @!P0 BRA `(.L_x_322) ;  /* 0x0000000400808947 */ /* 0x002fec0003800000 */
.L_x_338:
        /* <DEDUP_REMOVED lines=9> */
.L_x_339:
        /* <DEDUP_REMOVED lines=9> */
.L_x_340:
        /* <DEDUP_REMOVED lines=9> */
.L_x_341:
        /* <DEDUP_REMOVED lines=9> */
.L_x_342:
[----:B------:R-:W1:Y:S01]  /*107f0*/  SYNCS.PHASECHK.TRANS64.TRYWAIT P0, [R7+URZ], R4 ;  /* 0x00000004070075a7 */ /* 0x000e62000800017f */
[----:B------:R-:W-:-:S05]  /*10800*/  VIADD R0, R0, 0x1 ;  /* 0x0000000100007836 */ /* 0x000fca0000000000 */
[----:B------:R-:W-:-:S04]  /*10810*/  ISETP.NE.AND P1, PT, R0, 0x9, PT ;  /* 0x000000090000780c */ /* 0x000fc80003f25270 */
[----:B------:R-:W-:Y:S02]  /*10820*/  SEL R2, RZ, 0x1, P1 ;  /* 0x00000001ff027807 */ /* 0x000fe40000800000 */
[----:B------:R-:W-:Y:S02]  /*10830*/  SEL R0, R0, RZ, P1 ;  /* 0x000000ff00007207 */ /* 0x000fe40000800000 */
[----:B------:R-:W-:Y:S01]  /*10840*/  LOP3.LUT R2, R9, R2, RZ, 0x3c, !PT ;  /* 0x0000000209027212 */ /* 0x000fe200078e3cff */
[----:B-1----:R-:W-:Y:S06]  /*10850*/  @!P0 BRA `(.L_x_327) ;  /* 0x0000000400388947 */ /* 0x002fec0003800000 */
.L_x_343:
[----:B------:R-:W-:Y:S01]  /*10860*/  IMAD R3, R0, 0x8, R3 ;  /* 0x0000000800037824 */ /* 0x000fe200078e0203 */
[----:B------:R-:W-:-:S07]  /*10870*/  SHF.L.U32 R0, R2, 0x1f, RZ ;  /* 0x0000001f02007819 */ /* 0x000fce00000006ff */
.L_x_328:
[----:B--2---:R2:W3:Y:S02]  /*10880*/  SYNCS.PHASECHK.TRANS64.TRYWAIT P0, [R3+URZ], R0 ;  /* 0x00000000030075a7 */ /* 0x0044e4000800017f */
[----:B---3--:R-:W-:Y:S05]  /*10890*/  @!P0 NANOSLEEP.SYNCS 0x989680 ;  /* 0x009896800000895d */ /* 0x008fea0003900000 */
[----:B------:R-:W3:Y:S02]  /*108a0*/  @!P0 SYNCS.PHASECHK.TRANS64 P0, [R3+URZ], R0 ;  /* 0x00000000030085a7 */ /* 0x000ee4000800007f */
[----:B---3--:R-:W-:Y:S05]  /*108b0*/  @!P0 BRA `(.L_x_328) ;  /* 0xfffffffc00f08947 */ /* 0x008fea000383ffff */
.L_x_318:
[----:B------:R-:W-:Y:S05]  /*108c0*/  BSYNC B0 ;  /* 0x0000000000007941 */ /* 0x000fea0003800000 */
.L_x_317:
[----:B------:R-:W-:Y:S05]  /*108d0*/  EXIT ;  /* 0x000000000000794d */ /* 0x000fea0003800000 */
.L_x_22:
[----:B-1----:R-:W-:-:S04]  /*108e0*/  IMAD.U32 R3, RZ, RZ, UR6 ;  /* 0x00000006ff037e24 */ /* 0x002fc8000f8e00ff */
[----:B------:R1:W2:Y:S03]  /*108f0*/  SYNCS.PHASECHK.TRANS64.TRYWAIT P0, [R3+URZ], R0 ;  /* 0x00000000030075a7 */ /* 0x0002a6000800017f */
[----:B--2---:R-:W-:Y:S05]  /*10900*/  @!P0 NANOSLEEP.SYNCS 0x989680 ;  /* 0x009896800000895d */ /* 0x004fea0003900000 */
[----:B------:R-:W2:Y:S02]  /*10910*/  @!P0 SYNCS.PHASECHK.TRANS64 P0, [R3+URZ], R0 ;  /* 0x00000000030085a7 */ /* 0x000ea4000800007f */
[----:B--2---:R-:W-:Y:S05]  /*10920*/  @!P0 BRA `(.L_x_22) ;  /* 0xfffffffc00ec8947 */ /* 0x004fea000383ffff */
[----:B------:R-:W-:Y:S05]  /*10930*/  BRA `(.L_x_21) ;  /* 0xffffff1400787947 */ /* 0x000fea000383ffff */
.L_x_28:
[----:B-----5:R1:W-:Y:S02]  /*10940*/  STL [R1+0x90], R0 ;  /* 0x0000900001007387 */ /* 0x0203e40000100800 */
[----:B-1----:R-:W-:-:S04]  /*10950*/  IMAD.U32 R0, RZ, RZ, UR16 ;  /* 0x00000010ff007e24 */ /* 0x002fc8000f8e00ff */
[----:B------:R1:W2:Y:S03]  /*10960*/  SYNCS.PHASECHK.TRANS64.TRYWAIT P0, [R0+URZ], R229 ;  /* 0x000000e5000075a7 */ /* 0x0002a6000800017f */
[----:B--2---:R-:W-:Y:S05]  /*10970*/  @!P0 NANOSLEEP.SYNCS 0x989680 ;  /* 0x009896800000895d */ /* 0x004fea0003900000 */
[----:B------:R1:W2:Y:S02]  /*10980*/  @!P0 SYNCS.PHASECHK.TRANS64 P0, [R0+URZ], R229 ;  /* 0x000000e5000085a7 */ /* 0x0002a4000800007f */
[----:B-1----:R1:W5:Y:S02]  /*10990*/  LDL.LU R0, [R1+0x90] ;  /* 0x0000900001007983 */ /* 0x0023640000300800 */
[----:B-12---:R-:W-:Y:S05]  /*109a0*/  @!P0 BRA `(.L_x_28) ;  /* 0xfffffffc00e48947 */ /* 0x006fea000383ffff */
[----:B------:R-:W-:Y:S05]  /*109b0*/  BRA `(.L_x_27) ;  /* 0xffffff28000c7947 */ /* 0x000fea000383ffff */
.L_x_305:
[----:B------:R-:W-:Y:S01]  /*109c0*/  BSSY B1, `(.L_x_329) ;  /* 0x0000006000017945 */ /* 0x000fe20003800000 */
[----:B------:R-:W-:-:S07]  /*109d0*/  IMAD.MOV.U32 R2, RZ, RZ, -0x1 ;  /* 0xffffffffff027424 */ /* 0x000fce00078e00ff */
[----:B------:R-:W-:Y:S05]  /*109e0*/  WARPSYNC.COLLECTIVE R2, `(.L_x_330) ;  /* 0x00000000020c7348 */ /* 0x000fea0003c00000 */
[----:B------:R-:W-:Y:S02]  /*109f0*/  ELECT P0, UR62, PT ;  /* 0x00000000003e782f */ /* 0x000fe40003800000 */
[----:B------:R-:W-:Y:S01]  /*10a00*/  MOV R2, UR62 ;  /* 0x0000003e00027c02 */ /* 0x000fe20008000f00 */
[----:B------:R-:W-:Y:S10]  /*10a10*/  ENDCOLLECTIVE ;  /* 0x000000000000791b */ /* 0x000ff40003800000 */
.L_x_330:
[----:B------:R-:W-:Y:S05]  /*10a20*/  BSYNC B1 ;  /* 0x0000000000017941 */ /* 0x000fea0003800000 */
.L_x_329:
[----:B------:R-:W-:Y:S05]  /*10a30*/  BRA `(.L_x_331) ;  /* 0xffffffec005c7947 */ /* 0x000fea000383ffff */
.L_x_308:
[----:B0-----:R0:W2:Y:S02]  /*10a40*/  SYNCS.PHASECHK.TRANS64.TRYWAIT P0, [R13+URZ+0x48], R4 ;  /* 0x000048040d0075a7 */ /* 0x0010a4000800017f */
[----:B--2---:R-:W-:Y:S05]  /*10a50*/  @!P0 NANOSLEEP.SYNCS 0x989680 ;  /* 0x009896800000895d */ /* 0x004fea0003900000 */
[----:B------:R-:W2:Y:S02]  /*10a60*/  @!P0 SYNCS.PHASECHK.TRANS64 P0, [R13+URZ+0x48], R4 ;  /* 0x000048040d0085a7 */ /* 0x000ea4000800007f */
[----:B--2---:R-:W-:Y:S05]  /*10a70*/  @!P0 BRA `(.L_x_308) ;  /* 0xfffffffc00f08947 */ /* 0x004fea000383ffff */
[----:B------:R-:W-:Y:S05]  /*10a80*/  BRA `(.L_x_332) ;  /* 0xffffffec00987947 */ /* 0x000fea000383ffff */
.L_x_316:
[----:B------:R-:W-:Y:S01]  /*10a90*/  BSSY B0, `(.L_x_333) ;  /* 0x0000006000007945 */ /* 0x000fe20003800000 */
[----:B------:R-:W-:-:S07]  /*10aa0*/  IMAD.MOV.U32 R2, RZ, RZ, -0x1 ;  /* 0xffffffffff027424 */ /* 0x000fce00078e00ff */
[----:B------:R-:W-:Y:S05]  /*10ab0*/  WARPSYNC.COLLECTIVE R2, `(.L_x_334) ;  /* 0x00000000020c7348 */ /* 0x000fea0003c00000 */
[----:B------:R-:W-:Y:S02]  /*10ac0*/  ELECT P0, UR62, PT ;  /* 0x00000000003e782f */ /* 0x000fe40003800000 */
[----:B------:R-:W-:Y:S01]  /*10ad0*/  MOV R2, UR62 ;  /* 0x0000003e00027c02 */ /* 0x000fe20008000f00 */
[----:B------:R-:W-:Y:S10]  /*10ae0*/  ENDCOLLECTIVE ;  /* 0x000000000000791b */ /* 0x000ff40003800000 */
.L_x_334:
[----:B------:R-:W-:Y:S05]  /*10af0*/  BSYNC B0 ;  /* 0x0000000000007941 */ /* 0x000fea0003800000 */
.L_x_333:
[----:B------:R-:W-:Y:S05]  /*10b00*/  BRA `(.L_x_335) ;  /* 0xfffffff800087947 */ /* 0x000fea000383ffff */
.L_x_320:
[----:B0-----:R0:W1:Y:S02]  /*10b10*/  SYNCS.PHASECHK.TRANS64.TRYWAIT P0, [R5+URZ], R2 ;  /* 0x00000002050075a7 */ /* 0x001064000800017f */
[----:B-1----:R-:W-:Y:S05]  /*10b20*/  @!P0 NANOSLEEP.SYNCS 0x989680 ;  /* 0x009896800000895d */ /* 0x002fea0003900000 */
[----:B------:R-:W1:Y:S02]  /*10b30*/  @!P0 SYNCS.PHASECHK.TRANS64 P0, [R5+URZ], R2 ;  /* 0x00000002050085a7 */ /* 0x000e64000800007f */
[----:B-1----:R-:W-:Y:S05]  /*10b40*/  @!P0 BRA `(.L_x_320) ;  /* 0xfffffffc00f08947 */ /* 0x002fea000383ffff */
[----:B------:R-:W-:Y:S05]  /*10b50*/  BRA `(.L_x_336) ;  /* 0xfffffff8004c7947 */ /* 0x000fea000383ffff */
.L_x_321:
[----:B0-----:R0:W1:Y:S02]  /*10b60*/  SYNCS.PHASECHK.TRANS64.TRYWAIT P0, [R7+URZ], R4 ;  /* 0x00000004070075a7 */ /* 0x001064000800017f */
[----:B-1----:R-:W-:Y:S05]  /*10b70*/  @!P0 NANOSLEEP.SYNCS 0x989680 ;  /* 0x009896800000895d */ /* 0x002fea0003900000 */
[----:B------:R-:W1:Y:S02]  /*10b80*/  @!P0 SYNCS.PHASECHK.TRANS64 P0, [R7+URZ], R4 ;  /* 0x00000004070085a7 */ /* 0x000e64000800007f */
[----:B-1----:R-:W-:Y:S05]  /*10b90*/  @!P0 BRA `(.L_x_321) ;  /* 0xfffffffc00f08947 */ /* 0x002fea000383ffff */
[----:B------:R-:W-:Y:S05]  /*10ba0*/  BRA `(.L_x_337) ;  /* 0xfffffff8005c7947 */ /* 0x000fea000383ffff */
.L_x_322:
[----:B0-----:R0:W1:Y:S02]  /*10bb0*/  SYNCS.PHASECHK.TRANS64.TRYWAIT P0, [R6+URZ], R5 ;  /* 0x00000005060075a7 */ /* 0x001064000800017f */
[----:B-1----:R-:W-:Y:S05]  /*10bc0*/  @!P0 NANOSLEEP.SYNCS 0x989680 ;  /* 0x009896800000895d */ /* 0x002fea0003900000 */
[----:B------:R-:W1:Y:S02]  /*10bd0*/  @!P0 SYNCS.PHASECHK.TRANS64 P0, [R6+URZ], R5 ;  /* 0x00000005060085a7 */ /* 0x000e64000800007f */
[----:B-1----:R-:W-:Y:S05]  /*10be0*/  @!P0 BRA `(.L_x_322) ;  /* 0xfffffffc00f08947 */ /* 0x002fea000383ffff */
[----:B------:R-:W-:Y:S05]  /*10bf0*/  BRA `(.L_x_338) ;  /* 0xfffffff8006c7947 */ /* 0x000fea000383ffff */
.L_x_323:
[----:B0-----:R0:W1:Y:S02]  /*10c00*/  SYNCS.PHASECHK.TRANS64.TRYWAIT P0, [R7+URZ], R4 ;  /* 0x00000004070075a7 */ /* 0x001064000800017f */
[----:B-1----:R-:W-:Y:S05]  /*10c10*/  @!P0 NANOSLEEP.SYNCS 0x989680 ;  /* 0x009896800000895d */ /* 0x002fea0003900000 */
[----:B------:R-:W1:Y:S02]  /*10c20*/  @!P0 SYNCS.PHASECHK.TRANS64 P0, [R7+URZ], R4 ;  /* 0x00000004070085a7 */ /* 0x000e64000800007f */
[----:B-1----:R-:W-:Y:S05]  /*10c30*/  @!P0 BRA `(.L_x_323) ;  /* 0xfffffffc00f08947 */ /* 0x002fea000383ffff */
[----:B------:R-:W-:Y:S05]  /*10c40*/  BRA `(.L_x_339) ;  /* 0xfffffff8007c7947 */ /* 0x000fea000383ffff */
.L_x_324:
[----:B0-----:R0:W1:Y:S02]  /*10c50*/  SYNCS.PHASECHK.TRANS64.TRYWAIT P0, [R6+URZ], R5 ;  /* 0x00000005060075a7 */ /* 0x001064000800017f */
[----:B-1----:R-:W-:Y:S05]  /*10c60*/  @!P0 NANOSLEEP.SYNCS 0x989680 ;  /* 0x009896800000895d */ /* 0x002fea0003900000 */
[----:B------:R-:W1:Y:S02]  /*10c70*/  @!P0 SYNCS.PHASECHK.TRANS64 P0, [R6+URZ], R5 ;  /* 0x00000005060085a7 */ /* 0x000e64000800007f */
[----:B-1----:R-:W-:Y:S05]  /*10c80*/  @!P0 BRA `(.L_x_324) ;  /* 0xfffffffc00f08947 */ /* 0x002fea000383ffff */
[----:B------:R-:W-:Y:S05]  /*10c90*/  BRA `(.L_x_340) ;  /* 0xfffffff8008c7947 */ /* 0x000fea000383ffff */
.L_x_325:
[----:B0-----:R0:W1:Y:S02]  /*10ca0*/  SYNCS.PHASECHK.TRANS64.TRYWAIT P0, [R7+URZ], R4 ;  /* 0x00000004070075a7 */ /* 0x001064000800017f */
[----:B-1----:R-:W-:Y:S05]  /*10cb0*/  @!P0 NANOSLEEP.SYNCS 0x989680 ;  /* 0x009896800000895d */ /* 0x002fea0003900000 */
[----:B------:R-:W1:Y:S02]  /*10cc0*/  @!P0 SYNCS.PHASECHK.TRANS64 P0, [R7+URZ], R4 ;  /* 0x00000004070085a7 */ /* 0x000e64000800007f */
[----:B-1----:R-:W-:Y:S05]  /*10cd0*/  @!P0 BRA `(.L_x_325) ;  /* 0xfffffffc00f08947 */ /* 0x002fea000383ffff */
[----:B------:R-:W-:Y:S05]  /*10ce0*/  BRA `(.L_x_341) ;  /* 0xfffffff8009c7947 */ /* 0x000fea000383ffff */
.L_x_326:
[----:B0-----:R0:W1:Y:S02]  /*10cf0*/  SYNCS.PHASECHK.TRANS64.TRYWAIT P0, [R6+URZ], R5 ;  /* 0x00000005060075a7 */ /* 0x001064000800017f */
[----:B-1----:R-:W-:Y:S05]  /*10d00*/  @!P0 NANOSLEEP.SYNCS 0x989680 ;  /* 0x009896800000895d */ /* 0x002fea0003900000 */
[----:B------:R-:W1:Y:S02]  /*10d10*/  @!P0 SYNCS.PHASECHK.TRANS64 P0, [R6+URZ], R5 ;  /* 0x00000005060085a7 */ /* 0x000e64000800007f */
[----:B-1----:R-:W-:Y:S05]  /*10d20*/  @!P0 BRA `(.L_x_326) ;  /* 0xfffffffc00f08947 */ /* 0x002fea000383ffff */
[----:B------:R-:W-:Y:S05]  /*10d30*/  BRA `(.L_x_342) ;  /* 0xfffffff800ac7947 */ /* 0x000fea000383ffff */
.L_x_327:
[----:B-1----:R1:W2:Y:S02]  /*10d40*/  SYNCS.PHASECHK.TRANS64.TRYWAIT P0, [R7+URZ], R4 ;  /* 0x00000004070075a7 */ /* 0x0022a4000800017f */
[----:B--2---:R-:W-:Y:S05]  /*10d50*/  @!P0 NANOSLEEP.SYNCS 0x989680 ;  /* 0x009896800000895d */ /* 0x004fea0003900000 */
[----:B------:R-:W2:Y:S02]  /*10d60*/  @!P0 SYNCS.PHASECHK.TRANS64 P0, [R7+URZ], R4 ;  /* 0x00000004070085a7 */ /* 0x000ea4000800007f */
[----:B--2---:R-:W-:Y:S05]  /*10d70*/  @!P0 BRA `(.L_x_327) ;  /* 0xfffffffc00f08947 */ /* 0x004fea000383ffff */
[----:B------:R-:W-:Y:S05]  /*10d80*/  BRA `(.L_x_343) ;  /* 0xfffffff800b47947 */ /* 0x000fea000383ffff */
.L_x_344:
[----:B------:R-:W-:-:S00]  /*10d90*/  BRA `(.L_x_344) ;  /* 0xfffffffc00fc7947 */ /* 0x000fc0000383ffff */
[----:B------:R-:W-:-:S00]  /*10da0*/  NOP ;  /* 0x0000000000007918 */ /* 0x000fc00000000000 */
        /* <DEDUP_REMOVED lines=13> */
.L_x_345:


//--------------------- .nv.shared._ZN7cutlass13device_kernelINS_4gemm6kernel13GemmUniversalIN4cute5tupleIJiiiiEEENS1_10collective13CollectiveMmaINS1_37MainloopSm90TmaGmmaWarpSpecializedFP8ILi9ENS5_IJNS4_1CILi4EEENSA_ILi1EEESC_EEENS1_35KernelTmaWarpSpecializedCooperativeEEENS5_IJNSA_ILi256EEENSA_ILi128EEENSA_ILi64EEEEEENS_12float_e5m2_tENS5_IJlSC_lEEESK_SL_NS4_8TiledMMAINS4_8MMA_AtomIJNS4_4SM904GMMA31MMA_64x128x32_F32E5M2E5M2_SS_TNILNSP_7ScaleInE1ELSR_1EEEEEENS4_6LayoutINS5_IJNSA_ILi2EEESC_SC_EEENS5_IJSC_NSA_ILi0EEESX_EEEEENS5_IJNS4_10UnderscoreES10_S10_EEEEENS4_13SM90_TMA_LOADENS4_14ComposedLayoutINS4_7SwizzleILi2ELi4ELi3EEENS4_18smem_ptr_flag_bitsILi8EEENSU_INS5_IJNSA_ILi8EEESI_EEENS5_IJSI_SC_EEEEEEEvNS4_8identityENS4_23SM90_TMA_LOAD_MULTICASTES1D_vS1E_EENS_8epilogue10collective6detail29Sm90TmaWarpSpecializedAdapterINS1I_15DefaultEpilogueISK_SL_SL_NS1H_6thread17LinearCombinationISK_Li1EffLNS1M_9ScaleType4KindE0ELNS_15FloatRoundStyleE2ESK_EENS1_15EpilogueDefaultEEEEEvvEEEEvNT_6ParamsE --------------------------
	.section	.nv.shared._ZN7cutlass13device_kernelINS_4gemm6kernel13GemmUniversalIN4cute5tupleIJiiiiEEENS1_10collective13CollectiveMmaINS1_37MainloopSm90TmaGmmaWarpSpecializedFP8ILi9ENS5_IJNS4_1CILi4EEENSA_ILi1EEESC_EEENS1_35KernelTmaWarpSpecializedCooperativeEEENS5_IJNSA_ILi256EEENSA_ILi128EEENSA_ILi64EEEEEENS_12float_e5m2_tENS5_IJlSC_lEEESK_SL_NS4_8TiledMMAINS4_8MMA_AtomIJNS4_4SM904GMMA31MMA_64x128x32_F32E5M2E5M2_SS_TNILNSP_7ScaleInE1ELSR_1EEEEEENS4_6LayoutINS5_IJNSA_ILi2EEESC_SC_EEENS5_IJSC_NSA_ILi0EEESX_EEEEENS5_IJNS4_10UnderscoreES10_S10_EEEEENS4_13SM90_TMA_LOADENS4_14ComposedLayoutINS4_7SwizzleILi2ELi4ELi3EEENS4_18smem_ptr_flag_bitsILi8EEENSU_INS5_IJNSA_ILi8EEESI_EEENS5_IJSI_SC_EEEEEEEvNS4_8identityENS4_23SM90_TMA_LOAD_MULTICASTES1D_vS1E_EENS_8epilogue10collective6detail29Sm90TmaWarpSpecializedAdapterINS1I_15DefaultEpilogueISK_SL_SL_NS1H_6thread17LinearCombinationISK_Li1EffLNS1M_9ScaleType4KindE0ELNS_15FloatRoundStyleE2ESK_EENS1_15EpilogueDefaultEEEEEvvEEEEvNT_6ParamsE,"aw",@nobits
	.sectionflags	@""
	.align	16
	.zero		1024


//--------------------- .nv.shared.reserved.0     --------------------------
	.section	.nv.shared.reserved.0,"aw",@nobits
	.weak		__nv_reservedSMEM_offset_0_alias
	.size		__nv_reservedSMEM_offset_0_alias, 0, 0
	.other		__nv_reservedSMEM_offset_0_alias,@"STO_CUDA_RESERVED_SHARED STV_DEFAULT"
__nv_reservedSMEM_offset_0_alias:
	.zero		0


//--------------------- .nv.global                --------------------------
	.section	.nv.global,"aw",@nobits
.nv.global:
	.type		_ZN40_INTERNAL_f3d60a82_4_k_cu_a5220956_216594cute1_E,@object
	.size		_ZN40_INTERNAL_f3d60a82_4_k_cu_a5220956_216594cute1_E,(_ZN40_INTERNAL_f3d60a82_4_k_cu_a5220956_216594cuda3std3__45__cpo6cbeginE - _ZN40_INTERNAL_f3d60a82_4_k_cu_a5220956_216594cute1_E)
_ZN40_INTERNAL_f3d60a82_4_k_cu_a5220956_216594cute1_E:
	.zero		1
	.type		_ZN40_INTERNAL_f3d60a82_4_k_cu_a5220956_216594cuda3std3__45__cpo6cbeginE,@object
	.size		_ZN40_INTERNAL_f3d60a82_4_k_cu_a5220956_216594cuda3std3__45__cpo6cbeginE,(_ZN40_INTERNAL_f3d60a82_4_k_cu_a5220956_216594cuda3std3__48in_placeE - _ZN40_INTERNAL_f3d60a82_4_k_cu_a5220956_216594cuda3std3__45__cpo6cbeginE)
_ZN40_INTERNAL_f3d60a82_4_k_cu_a5220956_216594cuda3std3__45__cpo6cbeginE:
	.zero		1
	.type		_ZN40_INTERNAL_f3d60a82_4_k_cu_a5220956_216594cuda3std3__48in_placeE,@object
	.size		_ZN40_INTERNAL_f3d60a82_4_k_cu_a5220956_216594cuda3std3__48in_placeE,(_ZN40_INTERNAL_f3d60a82_4_k_cu_a5220956_216594cuda3std6ranges3__45__cpo9iter_moveE - _ZN40_INTERNAL_f3d60a82_4_k_cu_a5220956_216594cuda3std3__48in_placeE)
_ZN40_INTERNAL_f3d60a82_4_k_cu_a5220956_216594cuda3std3__48in_placeE:
	.zero		1
	.type		_ZN40_INTERNAL_f3d60a82_4_k_cu_a5220956_216594cuda3std6ranges3__45__cpo9iter_moveE,@object
	.size		_ZN40_INTERNAL_f3d60a82_4_k_cu_a5220956_216594cuda3std6ranges3__45__cpo9iter_moveE,(_ZN40_INTERNAL_f3d60a82_4_k_cu_a5220956_216594cuda3std3__45__cpo5beginE - _ZN40_INTERNAL_f3d60a82_4_k_cu_a5220956_216594cuda3std6ranges3__45__cpo9iter_moveE)
_ZN40_INTERNAL_f3d60a82_4_k_cu_a5220956_216594cuda3std6ranges3__45__cpo9iter_moveE:
	.zero		1
	.type		_ZN40_INTERNAL_f3d60a82_4_k_cu_a5220956_216594cuda3std3__45__cpo5beginE,@object
	.size		_ZN40_INTERNAL_f3d60a82_4_k_cu_a5220956_216594cuda3std3__45__cpo5beginE,(_ZN40_INTERNAL_f3d60a82_4_k_cu_a5220956_216594cuda3std3__442_GLOBAL__N__f3d60a82_4_k_cu_a5220956_216596ignoreE - _ZN40_INTERNAL_f3d60a82_4_k_cu_a5220956_216594cuda3std3__45__cpo5beginE)
_ZN40_INTERNAL_f3d60a82_4_k_cu_a5220956_216594cuda3std3__45__cpo5beginE:
	.zero		1
	.type		_ZN40_INTERNAL_f3d60a82_4_k_cu_a5220956_216594cuda3std3__442_GLOBAL__N__f3d60a82_4_k_cu_a5220956_216596ignoreE,@object
	.size		_ZN40_INTERNAL_f3d60a82_4_k_cu_a5220956_216594cuda3std3__442_GLOBAL__N__f3d60a82_4_k_cu_a5220956_216596ignoreE,(_ZN40_INTERNAL_f3d60a82_4_k_cu_a5220956_216594cute7productE - _ZN40_INTERNAL_f3d60a82_4_k_cu_a5220956_216594cuda3std3__442_GLOBAL__N__f3d60a82_4_k_cu_a5220956_216596ignoreE)
_ZN40_INTERNAL_f3d60a82_4_k_cu_a5220956_216594cuda3std3__442_GLOBAL__N__f3d60a82_4_k_cu_a5220956_216596ignoreE:
	.zero		1
	.type		_ZN40_INTERNAL_f3d60a82_4_k_cu_a5220956_216594cute7productE,@object
	.size		_ZN40_INTERNAL_f3d60a82_4_k_cu_a5220956_216594cute7productE,(_ZN40_INTERNAL_f3d60a82_4_k_cu_a5220956_216594cuda3std3__45__cpo3endE - _ZN40_INTERNAL_f3d60a82_4_k_cu_a5220956_216594cute7productE)
_ZN40_INTERNAL_f3d60a82_4_k_cu_a5220956_216594cute7productE:
	.zero		1
	.type		_ZN40_INTERNAL_f3d60a82_4_k_cu_a5220956_216594cuda3std3__45__cpo3endE,@object
	.size		_ZN40_INTERNAL_f3d60a82_4_k_cu_a5220956_216594cuda3std3__45__cpo3endE,(_ZN40_INTERNAL_f3d60a82_4_k_cu_a5220956_216594cuda3std3__419piecewise_constructE - _ZN40_INTERNAL_f3d60a82_4_k_cu_a5220956_216594cuda3std3__45__cpo3endE)
_ZN40_INTERNAL_f3d60a82_4_k_cu_a5220956_216594cuda3std3__45__cpo3endE:
	.zero		1
	.type		_ZN40_INTERNAL_f3d60a82_4_k_cu_a5220956_216594cuda3std3__419piecewise_constructE,@object
	.size		_ZN40_INTERNAL_f3d60a82_4_k_cu_a5220956_216594cuda3std3__419piecewise_constructE,(_ZN40_INTERNAL_f3d60a82_4_k_cu_a5220956_216594cuda3std3__45__cpo4cendE - _ZN40_INTERNAL_f3d60a82_4_k_cu_a5220956_216594cuda3std3__419piecewise_constructE)
_ZN40_INTERNAL_f3d60a82_4_k_cu_a5220956_216594cuda3std3__419piecewise_constructE:
	.zero		1
	.type		_ZN40_INTERNAL_f3d60a82_4_k_cu_a5220956_216594cuda3std3__45__cpo4cendE,@object
	.size		_ZN40_INTERNAL_f3d60a82_4_k_cu_a5220956_216594cuda3std3__45__cpo4cendE,(_ZN40_INTERNAL_f3d60a82_4_k_cu_a5220956_216594cuda3std6ranges3__45__cpo4swapE - _ZN40_INTERNAL_f3d60a82_4_k_cu_a5220956_216594cuda3std3__45__cpo4cendE)
_ZN40_INTERNAL_f3d60a82_4_k_cu_a5220956_216594cuda3std3__45__cpo4cendE:
	.zero		1
	.type		_ZN40_INTERNAL_f3d60a82_4_k_cu_a5220956_216594cuda3std6ranges3__45__cpo4swapE,@object
	.size		_ZN40_INTERNAL_f3d60a82_4_k_cu_a5220956_216594cuda3std6ranges3__45__cpo4swapE,(.L_7 - _ZN40_INTERNAL_f3d60a82_4_k_cu_a5220956_216594cuda3std6ranges3__45__cpo4swapE)
_ZN40_INTERNAL_f3d60a82_4_k_cu_a5220956_216594cuda3std6ranges3__45__cpo4swapE:
	.zero		1
.L_7:


//--------------------- .nv.constant0._ZN7cutlass13device_kernelINS_4gemm6kernel13GemmUniversalIN4cute5tupleIJiiiiEEENS1_10collective13CollectiveMmaINS1_37MainloopSm90TmaGmmaWarpSpecializedFP8ILi9ENS5_IJNS4_1CILi4EEENSA_ILi1EEESC_EEENS1_35KernelTmaWarpSpecializedCooperativeEEENS5_IJNSA_ILi256EEENSA_ILi128EEENSA_ILi64EEEEEENS_12float_e5m2_tENS5_IJlSC_lEEESK_SL_NS4_8TiledMMAINS4_8MMA_AtomIJNS4_4SM904GMMA31MMA_64x128x32_F32E5M2E5M2_SS_TNILNSP_7ScaleInE1ELSR_1EEEEEENS4_6LayoutINS5_IJNSA_ILi2EEESC_SC_EEENS5_IJSC_NSA_ILi0EEESX_EEEEENS5_IJNS4_10UnderscoreES10_S10_EEEEENS4_13SM90_TMA_LOADENS4_14ComposedLayoutINS4_7SwizzleILi2ELi4ELi3EEENS4_18smem_ptr_flag_bitsILi8EEENSU_INS5_IJNSA_ILi8EEESI_EEENS5_IJSI_SC_EEEEEEEvNS4_8identityENS4_23SM90_TMA_LOAD_MULTICASTES1D_vS1E_EENS_8epilogue10collective6detail29Sm90TmaWarpSpecializedAdapterINS1I_15DefaultEpilogueISK_SL_SL_NS1H_6thread17LinearCombinationISK_Li1EffLNS1M_9ScaleType4KindE0ELNS_15FloatRoundStyleE2ESK_EENS1_15EpilogueDefaultEEEEEvvEEEEvNT_6ParamsE --------------------------
	.section	.nv.constant0._ZN7cutlass13device_kernelINS_4gemm6kernel13GemmUniversalIN4cute5tupleIJiiiiEEENS1_10collective13CollectiveMmaINS1_37MainloopSm90TmaGmmaWarpSpecializedFP8ILi9ENS5_IJNS4_1CILi4EEENSA_ILi1EEESC_EEENS1_35KernelTmaWarpSpecializedCooperativeEEENS5_IJNSA_ILi256EEENSA_ILi128EEENSA_ILi64EEEEEENS_12float_e5m2_tENS5_IJlSC_lEEESK_SL_NS4_8TiledMMAINS4_8MMA_AtomIJNS4_4SM904GMMA31MMA_64x128x32_F32E5M2E5M2_SS_TNILNSP_7ScaleInE1ELSR_1EEEEEENS4_6LayoutINS5_IJNSA_ILi2EEESC_SC_EEENS5_IJSC_NSA_ILi0EEESX_EEEEENS5_IJNS4_10UnderscoreES10_S10_EEEEENS4_13SM90_TMA_LOADENS4_14ComposedLayoutINS4_7SwizzleILi2ELi4ELi3EEENS4_18smem_ptr_flag_bitsILi8EEENSU_INS5_IJNSA_ILi8EEESI_EEENS5_IJSI_SC_EEEEEEEvNS4_8identityENS4_23SM90_TMA_LOAD_MULTICASTES1D_vS1E_EENS_8epilogue10collective6detail29Sm90TmaWarpSpecializedAdapterINS1I_15DefaultEpilogueISK_SL_SL_NS1H_6thread17LinearCombinationISK_Li1EffLNS1M_9ScaleType4KindE0ELNS_15FloatRoundStyleE2ESK_EENS1_15EpilogueDefaultEEEEEvvEEEEvNT_6ParamsE,"a",@progbits
	.sectionflags	@""
	.align	4
.nv.constant0._ZN7cutlass13device_kernelINS_4gemm6kernel13GemmUniversalIN4cute5tupleIJiiiiEEENS1_10collective13CollectiveMmaINS1_37MainloopSm90TmaGmmaWarpSpecializedFP8ILi9ENS5_IJNS4_1CILi4EEENSA_ILi1EEESC_EEENS1_35KernelTmaWarpSpecializedCooperativeEEENS5_IJNSA_ILi256EEENSA_ILi128EEENSA_ILi64EEEEEENS_12float_e5m2_tENS5_IJlSC_lEEESK_SL_NS4_8TiledMMAINS4_8MMA_AtomIJNS4_4SM904GMMA31MMA_64x128x32_F32E5M2E5M2_SS_TNILNSP_7ScaleInE1ELSR_1EEEEEENS4_6LayoutINS5_IJNSA_ILi2EEESC_SC_EEENS5_IJSC_NSA_ILi0EEESX_EEEEENS5_IJNS4_10UnderscoreES10_S10_EEEEENS4_13SM90_TMA_LOADENS4_14ComposedLayoutINS4_7SwizzleILi2ELi4ELi3EEENS4_18smem_ptr_flag_bitsILi8EEENSU_INS5_IJNSA_ILi8EEESI_EEENS5_IJSI_SC_EEEEEEEvNS4_8identityENS4_23SM90_TMA_LOAD_MULTICASTES1D_vS1E_EENS_8epilogue10collective6detail29Sm90TmaWarpSpecializedAdapterINS1I_15DefaultEpilogueISK_SL_SL_NS1H_6thread17LinearCombinationISK_Li1EffLNS1M_9ScaleType4KindE0ELNS_15FloatRoundStyleE2ESK_EENS1_15EpilogueDefaultEEEEEvvEEEEvNT_6ParamsE:
	.zero		1664


//--------------------- SYMBOLS --------------------------

	.type		.nv.reservedSmem.offset0,@object
	.size		.nv.reservedSmem.offset0,0x4
